def attn_fwd(
    Q,
    K,
    V,
    Out,
    Lse,
    sm_scale,
    stride_qz,
    stride_qh,
    stride_qm,
    stride_qk,
    stride_kz,
    stride_kh,
    stride_kn,
    stride_kk,
    stride_vz,
    stride_vh,
    stride_vn,
    stride_vk,
    stride_oz,
    stride_oh,
    stride_om,
    stride_ok,
    seqlen_q,
    seqlen_k,
    BLOCK_M: tl.constexpr,
    BLOCK_N: tl.constexpr,
    HEAD_DIM: tl.constexpr,
    CAUSAL: tl.constexpr,
):
    start_m = tl.program_id(0)
    off_hz = tl.program_id(1)
    q_off = off_hz * stride_qh
    k_off = off_hz * stride_kh
    v_off = off_hz * stride_vh
    offs_m = start_m * BLOCK_M + tl.arange(0, BLOCK_M)
    offs_d = tl.arange(0, HEAD_DIM)
    offs_n = tl.arange(0, BLOCK_N)
    q_ptrs = Q + q_off + offs_m[:, None] * stride_qm + offs_d[None, :] * stride_qk
    k_ptrs = K + k_off + offs_d[:, None] * stride_kk + offs_n[None, :] * stride_kn
    v_ptrs = V + v_off + offs_n[:, None] * stride_vn + offs_d[None, :] * stride_vk
    m_i = tl.full([BLOCK_M], float("-inf"), dtype=tl.float32)
    l_i = tl.zeros([BLOCK_M], dtype=tl.float32) + 1.0
    acc = tl.zeros([BLOCK_M, HEAD_DIM], dtype=tl.float32)
    q = tl.load(q_ptrs)
    acc, l_i, m_i = _attn_fwd_inner(
        acc,
        l_i,
        m_i,
        q,
        k_ptrs,
        v_ptrs,
        sm_scale,
        stride_kn,
        stride_vn,
        start_m,
        seqlen_k,
        BLOCK_M,
        BLOCK_N,
        HEAD_DIM,
        CAUSAL,
    )
    acc = acc / l_i[:, None]
    lse = m_i + tl.math.log2(l_i) / 1.4426950408889634
    o_ptrs = (
        Out
        + off_hz * stride_oh
        + offs_m[:, None] * stride_om
        + offs_d[None, :] * stride_ok
    )
    tl.store(o_ptrs, acc.to(Out.dtype.element_ty))
    tl.store(Lse + off_hz * seqlen_q + offs_m, lse)

# config = {"BLOCK_M": 256, "BLOCK_N": 128, "HEAD_DIM": 64, "arch": "sm_90", "causal": true, "dtype": "fp8e4m3", "num_stages": 2, "num_warps": 8}
# arch = sm_90


// ===== COMPILED SASS (sm_90a) =====

	.target	sm_90a

	.elftype	@"ET_EXEC"


//--------------------- .note.nv.tkinfo           --------------------------
	.section	.note.nv.tkinfo,"",@"SHT_NOTE"
	.sectionflags	@"SHF_NOTE_NV_TKINFO"
	.tkinfo
        /*0018*/ 	.word	0x00000002
        /*0030*/ 	.string	""
        /*0030*/ 	.string	"ptxas"
        /*0030*/ 	.string	"Cuda compilation tools, release 13.0, V13.0.88"
        /*0030*/ 	.string	"Build cuda_13.0.r13.0/compiler.36424714_0"
        /*0030*/ 	.string	"-v  -suppress-debug-info  -lineinfo  -arch sm_90a "



//--------------------- .note.nv.cuinfo           --------------------------
	.section	.note.nv.cuinfo,"",@"SHT_NOTE"
	.sectionflags	@"SHF_NOTE_NV_CUINFO"
        /*0018*/ 	.short	0x0002
        /*001a*/ 	.short	0x005a
        /*001c*/ 	.short	0x0082
	.zero		2


//--------------------- .nv.info                  --------------------------
	.section	.nv.info,"",@"SHT_CUDA_INFO"
	.align	4


	//----- nvinfo : EIATTR_REGCOUNT
	.align		4
        /*0000*/ 	.byte	0x04, 0x2f
        /*0002*/ 	.short	(.L_2 - .L_1)
	.align		4
.L_1:
        /*0004*/ 	.word	index@(attn_fwd)
        /*0008*/ 	.word	0x000000ff


	//----- nvinfo : EIATTR_FRAME_SIZE
	.align		4
.L_2:
        /*000c*/ 	.byte	0x04, 0x11
        /*000e*/ 	.short	(.L_4 - .L_3)
	.align		4
.L_3:
        /*0010*/ 	.word	index@(attn_fwd)
        /*0014*/ 	.word	0x00000278


	//----- nvinfo : EIATTR_MIN_STACK_SIZE
	.align		4
.L_4:
        /*0018*/ 	.byte	0x04, 0x12
        /*001a*/ 	.short	(.L_6 - .L_5)
	.align		4
.L_5:
        /*001c*/ 	.word	index@(attn_fwd)
        /*0020*/ 	.word	0x00000278
.L_6:


//--------------------- .nv.compat                --------------------------
	.section	.nv.compat,"",@"SHT_CUDA_COMPAT_INFO"
	.align	4
        /*0000*/ 	.byte	0x02, 0x09, 0x01, 0x00, 0x02, 0x02, 0x04, 0x00, 0x02, 0x05, 0x05, 0x00, 0x03, 0x07, 0x01, 0x01
        /*0010*/ 	.byte	0x02, 0x03, 0x00, 0x00, 0x02, 0x06, 0x01, 0x00, 0x04, 0x0b, 0x08, 0x00, 0x00, 0x00, 0x00, 0x00
        /*0020*/ 	.byte	0x00, 0x00, 0x00, 0x00


//--------------------- .nv.info.attn_fwd         --------------------------
	.section	.nv.info.attn_fwd,"",@"SHT_CUDA_INFO"
	.sectionflags	@""
	.align	4


	//----- nvinfo : EIATTR_CUDA_API_VERSION
	.align		4
        /*0000*/ 	.byte	0x04, 0x37
        /*0002*/ 	.short	(.L_8 - .L_7)
.L_7:
        /*0004*/ 	.word	0x00000082


	//----- nvinfo : EIATTR_KPARAM_INFO
	.align		4
.L_8:
        /*0008*/ 	.byte	0x04, 0x17
        /*000a*/ 	.short	(.L_10 - .L_9)
.L_9:
        /*000c*/ 	.word	0x00000000
        /*0010*/ 	.short	0x0019
        /*0012*/ 	.short	0x0080
        /*0014*/ 	.byte	0x00, 0xf4, 0x21, 0x00


	//----- nvinfo : EIATTR_KPARAM_INFO
	.align		4
.L_10:
        /*0018*/ 	.byte	0x04, 0x17
        /*001a*/ 	.short	(.L_12 - .L_11)
.L_11:
        /*001c*/ 	.word	0x00000000
        /*0020*/ 	.short	0x0018
        /*0022*/ 	.short	0x0078
        /*0024*/ 	.byte	0x00, 0xf4, 0x21, 0x00


	//----- nvinfo : EIATTR_KPARAM_INFO
	.align		4
.L_12:
        /*0028*/ 	.byte	0x04, 0x17
        /*002a*/ 	.short	(.L_14 - .L_13)
.L_13:
        /*002c*/ 	.word	0x00000000
        /*0030*/ 	.short	0x0017
        /*0032*/ 	.short	0x0070
        /*0034*/ 	.byte	0x00, 0xf0, 0x11, 0x00


	//----- nvinfo : EIATTR_KPARAM_INFO
	.align		4
.L_14:
        /*0038*/ 	.byte	0x04, 0x17
        /*003a*/ 	.short	(.L_16 - .L_15)
.L_15:
        /*003c*/ 	.word	0x00000000
        /*0040*/ 	.short	0x0016
        /*0042*/ 	.short	0x006c
        /*0044*/ 	.byte	0x00, 0xf0, 0x11, 0x00


	//----- nvinfo : EIATTR_KPARAM_INFO
	.align		4
.L_16:
        /*0048*/ 	.byte	0x04, 0x17
        /*004a*/ 	.short	(.L_18 - .L_17)
.L_17:
        /*004c*/ 	.word	0x00000000
        /*0050*/ 	.short	0x0015
        /*0052*/ 	.short	0x0068
        /*0054*/ 	.byte	0x00, 0xf0, 0x11, 0x00


	//----- nvinfo : EIATTR_KPARAM_INFO
	.align		4
.L_18:
        /*0058*/ 	.byte	0x04, 0x17
        /*005a*/ 	.short	(.L_20 - .L_19)
.L_19:
        /*005c*/ 	.word	0x00000000
        /*0060*/ 	.short	0x0014
        /*0062*/ 	.short	0x0064
        /*0064*/ 	.byte	0x00, 0xf0, 0x11, 0x00


	//----- nvinfo : EIATTR_KPARAM_INFO
	.align		4
.L_20:
        /*0068*/ 	.byte	0x04, 0x17
        /*006a*/ 	.short	(.L_22 - .L_21)
.L_21:
        /*006c*/ 	.word	0x00000000
        /*0070*/ 	.short	0x0013
        /*0072*/ 	.short	0x0060
        /*0074*/ 	.byte	0x00, 0xf0, 0x11, 0x00


	//----- nvinfo : EIATTR_KPARAM_INFO
	.align		4
.L_22:
        /*0078*/ 	.byte	0x04, 0x17
        /*007a*/ 	.short	(.L_24 - .L_23)
.L_23:
        /*007c*/ 	.word	0x00000000
        /*0080*/ 	.short	0x0012
        /*0082*/ 	.short	0x005c
        /*0084*/ 	.byte	0x00, 0xf0, 0x11, 0x00


	//----- nvinfo : EIATTR_KPARAM_INFO
	.align		4
.L_24:
        /*0088*/ 	.byte	0x04, 0x17
        /*008a*/ 	.short	(.L_26 - .L_25)
.L_25:
        /*008c*/ 	.word	0x00000000
        /*0090*/ 	.short	0x0011
        /*0092*/ 	.short	0x0058
        /*0094*/ 	.byte	0x00, 0xf0, 0x11, 0x00


	//----- nvinfo : EIATTR_KPARAM_INFO
	.align		4
.L_26:
        /*0098*/ 	.byte	0x04, 0x17
        /*009a*/ 	.short	(.L_28 - .L_27)
.L_27:
        /*009c*/ 	.word	0x00000000
        /*00a0*/ 	.short	0x0010
        /*00a2*/ 	.short	0x0054
        /*00a4*/ 	.byte	0x00, 0xf0, 0x11, 0x00


	//----- nvinfo : EIATTR_KPARAM_INFO
	.align		4
.L_28:
        /*00a8*/ 	.byte	0x04, 0x17
        /*00aa*/ 	.short	(.L_30 - .L_29)
.L_29:
        /*00ac*/ 	.word	0x00000000
        /*00b0*/ 	.short	0x000f
        /*00b2*/ 	.short	0x0050
        /*00b4*/ 	.byte	0x00, 0xf0, 0x11, 0x00


	//----- nvinfo : EIATTR_KPARAM_INFO
	.align		4
.L_30:
        /*00b8*/ 	.byte	0x04, 0x17
        /*00ba*/ 	.short	(.L_32 - .L_31)
.L_31:
        /*00bc*/ 	.word	0x00000000
        /*00c0*/ 	.short	0x000e
        /*00c2*/ 	.short	0x004c
        /*00c4*/ 	.byte	0x00, 0xf0, 0x11, 0x00


	//----- nvinfo : EIATTR_KPARAM_INFO
	.align		4
.L_32:
        /*00c8*/ 	.byte	0x04, 0x17
        /*00ca*/ 	.short	(.L_34 - .L_33)
.L_33:
        /*00cc*/ 	.word	0x00000000
        /*00d0*/ 	.short	0x000d
        /*00d2*/ 	.short	0x0048
        /*00d4*/ 	.byte	0x00, 0xf0, 0x11, 0x00


	//----- nvinfo : EIATTR_KPARAM_INFO
	.align		4
.L_34:
        /*00d8*/ 	.byte	0x04, 0x17
        /*00da*/ 	.short	(.L_36 - .L_35)
.L_35:
        /*00dc*/ 	.word	0x00000000
        /*00e0*/ 	.short	0x000c
        /*00e2*/ 	.short	0x0044
        /*00e4*/ 	.byte	0x00, 0xf0, 0x11, 0x00


	//----- nvinfo : EIATTR_KPARAM_INFO
	.align		4
.L_36:
        /*00e8*/ 	.byte	0x04, 0x17
        /*00ea*/ 	.short	(.L_38 - .L_37)
.L_37:
        /*00ec*/ 	.word	0x00000000
        /*00f0*/ 	.short	0x000b
        /*00f2*/ 	.short	0x0040
        /*00f4*/ 	.byte	0x00, 0xf0, 0x11, 0x00


	//----- nvinfo : EIATTR_KPARAM_INFO
	.align		4
.L_38:
        /*00f8*/ 	.byte	0x04, 0x17
        /*00fa*/ 	.short	(.L_40 - .L_39)
.L_39:
        /*00fc*/ 	.word	0x00000000
        /*0100*/ 	.short	0x000a
        /*0102*/ 	.short	0x003c
        /*0104*/ 	.byte	0x00, 0xf0, 0x11, 0x00


	//----- nvinfo : EIATTR_KPARAM_INFO
	.align		4
.L_40:
        /*0108*/ 	.byte	0x04, 0x17
        /*010a*/ 	.short	(.L_42 - .L_41)
.L_41:
        /*010c*/ 	.word	0x00000000
        /*0110*/ 	.short	0x0009
        /*0112*/ 	.short	0x0038
        /*0114*/ 	.byte	0x00, 0xf0, 0x11, 0x00


	//----- nvinfo : EIATTR_KPARAM_INFO
	.align		4
.L_42:
        /*0118*/ 	.byte	0x04, 0x17
        /*011a*/ 	.short	(.L_44 - .L_43)
.L_43:
        /*011c*/ 	.word	0x00000000
        /*0120*/ 	.short	0x0008
        /*0122*/ 	.short	0x0034
        /*0124*/ 	.byte	0x00, 0xf0, 0x11, 0x00


	//----- nvinfo : EIATTR_KPARAM_INFO
	.align		4
.L_44:
        /*0128*/ 	.byte	0x04, 0x17
        /*012a*/ 	.short	(.L_46 - .L_45)
.L_45:
        /*012c*/ 	.word	0x00000000
        /*0130*/ 	.short	0x0007
        /*0132*/ 	.short	0x0030
        /*0134*/ 	.byte	0x00, 0xf0, 0x11, 0x00


	//----- nvinfo : EIATTR_KPARAM_INFO
	.align		4
.L_46:
        /*0138*/ 	.byte	0x04, 0x17
        /*013a*/ 	.short	(.L_48 - .L_47)
.L_47:
        /*013c*/ 	.word	0x00000000
        /*0140*/ 	.short	0x0006
        /*0142*/ 	.short	0x002c
        /*0144*/ 	.byte	0x00, 0xf0, 0x11, 0x00


	//----- nvinfo : EIATTR_KPARAM_INFO
	.align		4
.L_48:
        /*0148*/ 	.byte	0x04, 0x17
        /*014a*/ 	.short	(.L_50 - .L_49)
.L_49:
        /*014c*/ 	.word	0x00000000
        /*0150*/ 	.short	0x0005
        /*0152*/ 	.short	0x0028
        /*0154*/ 	.byte	0x00, 0xf0, 0x11, 0x00


	//----- nvinfo : EIATTR_KPARAM_INFO
	.align		4
.L_50:
        /*0158*/ 	.byte	0x04, 0x17
        /*015a*/ 	.short	(.L_52 - .L_51)
.L_51:
        /*015c*/ 	.word	0x00000000
        /*0160*/ 	.short	0x0004
        /*0162*/ 	.short	0x0020
        /*0164*/ 	.byte	0x00, 0xf4, 0x21, 0x00


	//----- nvinfo : EIATTR_KPARAM_INFO
	.align		4
.L_52:
        /*0168*/ 	.byte	0x04, 0x17
        /*016a*/ 	.short	(.L_54 - .L_53)
.L_53:
        /*016c*/ 	.word	0x00000000
        /*0170*/ 	.short	0x0003
        /*0172*/ 	.short	0x0018
        /*0174*/ 	.byte	0x00, 0xf4, 0x21, 0x00


	//----- nvinfo : EIATTR_KPARAM_INFO
	.align		4
.L_54:
        /*0178*/ 	.byte	0x04, 0x17
        /*017a*/ 	.short	(.L_56 - .L_55)
.L_55:
        /*017c*/ 	.word	0x00000000
        /*0180*/ 	.short	0x0002
        /*0182*/ 	.short	0x0010
        /*0184*/ 	.byte	0x00, 0xf4, 0x21, 0x00


	//----- nvinfo : EIATTR_KPARAM_INFO
	.align		4
.L_56:
        /*0188*/ 	.byte	0x04, 0x17
        /*018a*/ 	.short	(.L_58 - .L_57)
.L_57:
        /*018c*/ 	.word	0x00000000
        /*0190*/ 	.short	0x0001
        /*0192*/ 	.short	0x0008
        /*0194*/ 	.byte	0x00, 0xf4, 0x21, 0x00


	//----- nvinfo : EIATTR_KPARAM_INFO
	.align		4
.L_58:
        /*0198*/ 	.byte	0x04, 0x17
        /*019a*/ 	.short	(.L_60 - .L_59)
.L_59:
        /*019c*/ 	.word	0x00000000
        /*01a0*/ 	.short	0x0000
        /*01a2*/ 	.short	0x0000
        /*01a4*/ 	.byte	0x00, 0xf4, 0x21, 0x00


	//----- nvinfo : EIATTR_SPARSE_MMA_MASK
	.align		4
.L_60:
        /*01a8*/ 	.byte	0x03, 0x50
        /*01aa*/ 	.short	0x0000


	//----- nvinfo : EIATTR_MAXREG_COUNT
	.align		4
        /*01ac*/ 	.byte	0x03, 0x1b
        /*01ae*/ 	.short	0x00ff


	//----- nvinfo : EIATTR_NUM_BARRIERS
	.align		4
        /*01b0*/ 	.byte	0x02, 0x4c
        /*01b2*/ 	.byte	0x01
	.zero		1


	//----- nvinfo : EIATTR_ANNOTATIONS
	.align		4
        /*01b4*/ 	.byte	0x04, 0x55
        /*01b6*/ 	.short	(.L_62 - .L_61)


	//   ....[0]....
.L_61:
        /*01b8*/ 	.word	0x00000001
        /*01bc*/ 	.byte	0x50, 0x11, 0x00, 0x00, 0x01, 0x00, 0x00, 0x00, 0x00, 0x15, 0x00, 0x00, 0x01, 0x00, 0x00, 0x00
        /* <DEDUP_REMOVED lines=164> */
        /*0c0c*/ 	.byte	0x60, 0xc2, 0x00, 0x00, 0x01, 0x00, 0x00, 0x00, 0x70, 0xc2, 0x00, 0x00


	//----- nvinfo : EIATTR_MERCURY_ISA_VERSION
	.align		4
.L_62:
        /*0c18*/ 	.byte	0x03, 0x5f
        /*0c1a*/ 	.short	0x0101


	//----- nvinfo : EIATTR_COOP_GROUP_MASK_REGIDS
	.align		4
        /*0c1c*/ 	.byte	0x04, 0x29
        /*0c1e*/ 	.short	(.L_64 - .L_63)


	//   ....[0]....
.L_63:
        /*0c20*/ 	.word	0xffffffff


	//   ....[1]....
        /*0c24*/ 	.word	0xffffffff


	//   ....[2]....
        /*0c28*/ 	.word	0xffffffff


	//   ....[3]....
        /*0c2c*/ 	.word	0xffffffff


	//   ....[4]....
        /*0c30*/ 	.word	0xffffffff


	//   ....[5]....
        /*0c34*/ 	.word	0xffffffff


	//   ....[6]....
        /*0c38*/ 	.word	0xffffffff


	//   ....[7]....
        /*0c3c*/ 	.word	0xffffffff


	//   ....[8]....
        /*0c40*/ 	.word	0xffffffff


	//   ....[9]....
        /*0c44*/ 	.word	0xffffffff


	//   ....[10]....
        /*0c48*/ 	.word	0xffffffff


	//   ....[11]....
        /*0c4c*/ 	.word	0xffffffff


	//   ....[12]....
        /*0c50*/ 	.word	0xffffffff


	//   ....[13]....
        /*0c54*/ 	.word	0xffffffff


	//   ....[14]....
        /*0c58*/ 	.word	0xffffffff


	//   ....[15]....
        /*0c5c*/ 	.word	0xffffffff


	//   ....[16]....
        /*0c60*/ 	.word	0xffffffff


	//   ....[17]....
        /*0c64*/ 	.word	0xffffffff


	//   ....[18]....
        /*0c68*/ 	.word	0xffffffff


	//   ....[19]....
        /*0c6c*/ 	.word	0xffffffff


	//   ....[20]....
        /*0c70*/ 	.word	0xffffffff


	//   ....[21]....
        /*0c74*/ 	.word	0xffffffff


	//   ....[22]....
        /*0c78*/ 	.word	0xffffffff


	//   ....[23]....
        /*0c7c*/ 	.word	0xffffffff


	//   ....[24]....
        /*0c80*/ 	.word	0xffffffff


	//   ....[25]....
        /*0c84*/ 	.word	0xffffffff


	//   ....[26]....
        /*0c88*/ 	.word	0xffffffff


	//   ....[27]....
        /*0c8c*/ 	.word	0xffffffff


	//   ....[28]....
        /*0c90*/ 	.word	0xffffffff


	//   ....[29]....
        /*0c94*/ 	.word	0xffffffff


	//   ....[30]....
        /*0c98*/ 	.word	0xffffffff


	//   ....[31]....
        /*0c9c*/ 	.word	0xffffffff


	//   ....[32]....
        /*0ca0*/ 	.word	0xffffffff


	//   ....[33]....
        /*0ca4*/ 	.word	0xffffffff


	//   ....[34]....
        /*0ca8*/ 	.word	0xffffffff


	//   ....[35]....
        /*0cac*/ 	.word	0xffffffff


	//   ....[36]....
        /*0cb0*/ 	.word	0xffffffff


	//   ....[37]....
        /*0cb4*/ 	.word	0xffffffff


	//   ....[38]....
        /*0cb8*/ 	.word	0xffffffff


	//   ....[39]....
        /*0cbc*/ 	.word	0xffffffff


	//   ....[40]....
        /*0cc0*/ 	.word	0xffffffff


	//   ....[41]....
        /*0cc4*/ 	.word	0xffffffff


	//   ....[42]....
        /*0cc8*/ 	.word	0xffffffff


	//   ....[43]....
        /*0ccc*/ 	.word	0xffffffff


	//   ....[44]....
        /*0cd0*/ 	.word	0xffffffff


	//   ....[45]....
        /*0cd4*/ 	.word	0xffffffff


	//   ....[46]....
        /*0cd8*/ 	.word	0xffffffff


	//   ....[47]....
        /*0cdc*/ 	.word	0xffffffff


	//----- nvinfo : EIATTR_COOP_GROUP_INSTR_OFFSETS
	.align		4
.L_64:
        /*0ce0*/ 	.byte	0x04, 0x28
        /*0ce2*/ 	.short	(.L_66 - .L_65)


	//   ....[0]....
.L_65:
        /*0ce4*/ 	.word	0x000083f0


	//   ....[1]....
        /*0ce8*/ 	.word	0x00008440


	//   ....[2]....
        /*0cec*/ 	.word	0x00008790


	//   ....[3]....
        /*0cf0*/ 	.word	0x000088d0


	//   ....[4]....
        /*0cf4*/ 	.word	0x00008be0


	//   ....[5]....
        /*0cf8*/ 	.word	0x00008c50


	//   ....[6]....
        /*0cfc*/ 	.word	0x000097b0


	//   ....[7]....
        /*0d00*/ 	.word	0x00009a60


	//   ....[8]....
        /*0d04*/ 	.word	0x0000aae0


	//   ....[9]....
        /*0d08*/ 	.word	0x0000ab00


	//   ....[10]....
        /*0d0c*/ 	.word	0x0000ad30


	//   ....[11]....
        /*0d10*/ 	.word	0x0000ad60


	//   ....[12]....
        /*0d14*/ 	.word	0x0000adc0


	//   ....[13]....
        /*0d18*/ 	.word	0x0000adf0


	//   ....[14]....
        /*0d1c*/ 	.word	0x0000ae00


	//   ....[15]....
        /*0d20*/ 	.word	0x0000ae20


	//   ....[16]....
        /*0d24*/ 	.word	0x0000ae30


	//   ....[17]....
        /*0d28*/ 	.word	0x0000ae40


	//   ....[18]....
        /*0d2c*/ 	.word	0x0000ae50


	//   ....[19]....
        /*0d30*/ 	.word	0x0000ae60


	//   ....[20]....
        /*0d34*/ 	.word	0x0000ae70


	//   ....[21]....
        /*0d38*/ 	.word	0x0000ae80


	//   ....[22]....
        /*0d3c*/ 	.word	0x0000ae90


	//   ....[23]....
        /*0d40*/ 	.word	0x0000aea0


	//   ....[24]....
        /*0d44*/ 	.word	0x0000aeb0


	//   ....[25]....
        /*0d48*/ 	.word	0x0000aec0


	//   ....[26]....
        /*0d4c*/ 	.word	0x0000aed0


	//   ....[27]....
        /*0d50*/ 	.word	0x0000aee0


	//   ....[28]....
        /*0d54*/ 	.word	0x0000aef0


	//   ....[29]....
        /*0d58*/ 	.word	0x0000af00


	//   ....[30]....
        /*0d5c*/ 	.word	0x0000af20


	//   ....[31]....
        /*0d60*/ 	.word	0x0000af30


	//   ....[32]....
        /*0d64*/ 	.word	0x0000af50


	//   ....[33]....
        /*0d68*/ 	.word	0x0000af60


	//   ....[34]....
        /*0d6c*/ 	.word	0x0000af70


	//   ....[35]....
        /*0d70*/ 	.word	0x0000af80


	//   ....[36]....
        /*0d74*/ 	.word	0x0000af90


	//   ....[37]....
        /*0d78*/ 	.word	0x0000afa0


	//   ....[38]....
        /*0d7c*/ 	.word	0x0000b1d0


	//   ....[39]....
        /*0d80*/ 	.word	0x0000b220


	//   ....[40]....
        /*0d84*/ 	.word	0x0000bf50


	//   ....[41]....
        /*0d88*/ 	.word	0x0000bf60


	//   ....[42]....
        /*0d8c*/ 	.word	0x0000bf70


	//   ....[43]....
        /*0d90*/ 	.word	0x0000bf80


	//   ....[44]....
        /*0d94*/ 	.word	0x0000bff0


	//   ....[45]....
        /*0d98*/ 	.word	0x0000c000


	//   ....[46]....
        /*0d9c*/ 	.word	0x0000c010


	//   ....[47]....
        /*0da0*/ 	.word	0x0000c020


	//----- nvinfo : EIATTR_EXIT_INSTR_OFFSETS
	.align		4
.L_66:
        /*0da4*/ 	.byte	0x04, 0x1c
        /*0da6*/ 	.short	(.L_68 - .L_67)


	//   ....[0]....
.L_67:
        /*0da8*/ 	.word	0x0000f4d0


	//----- nvinfo : EIATTR_REQNTID
	.align		4
.L_68:
        /*0dac*/ 	.byte	0x04, 0x10
        /*0dae*/ 	.short	(.L_70 - .L_69)
.L_69:
        /*0db0*/ 	.word	0x00000100
        /*0db4*/ 	.word	0x00000001
        /*0db8*/ 	.word	0x00000001


	//----- nvinfo : EIATTR_CBANK_PARAM_SIZE
	.align		4
.L_70:
        /*0dbc*/ 	.byte	0x03, 0x19
        /*0dbe*/ 	.short	0x0088


	//----- nvinfo : EIATTR_PARAM_CBANK
	.align		4
        /*0dc0*/ 	.byte	0x04, 0x0a
        /*0dc2*/ 	.short	(.L_72 - .L_71)
	.align		4
.L_71:
        /*0dc4*/ 	.word	index@(.nv.constant0.attn_fwd)
        /*0dc8*/ 	.short	0x0210
        /*0dca*/ 	.short	0x0088


	//----- nvinfo : EIATTR_SW_WAR
	.align		4
.L_72:
        /*0dcc*/ 	.byte	0x04, 0x36
        /*0dce*/ 	.short	(.L_74 - .L_73)
.L_73:
        /*0dd0*/ 	.word	0x00000008
.L_74:


//--------------------- .nv.callgraph             --------------------------
	.section	.nv.callgraph,"",@"SHT_CUDA_CALLGRAPH"
	.align	4
	.sectionentsize	8
	.align		4
        /*0000*/ 	.word	0x00000000
	.align		4
        /*0004*/ 	.word	0xffffffff
	.align		4
        /*0008*/ 	.word	0x00000000
	.align		4
        /*000c*/ 	.word	0xfffffffe
	.align		4
        /*0010*/ 	.word	0x00000000
	.align		4
        /*0014*/ 	.word	0xfffffffd
	.align		4
        /*0018*/ 	.word	0x00000000
	.align		4
        /*001c*/ 	.word	0xfffffffc


//--------------------- .nv.constant4             --------------------------
	.section	.nv.constant4,"a",@progbits
	.align	8
	.align		8
.nv.constant4:
        /*0000*/ 	.dword	_$_str


//--------------------- .text.attn_fwd            --------------------------
	.section	.text.attn_fwd,"ax",@progbits
	.align	128
        .global         attn_fwd
        .type           attn_fwd,@function
        .size           attn_fwd,(.L_x_3 - attn_fwd)
        .other          attn_fwd,@"STO_CUDA_ENTRY STV_DEFAULT"
attn_fwd:
.text.attn_fwd:
[----:B------:R-:W0:Y:S01]  /*0000*/  LDC R1, c[0x0][0x28] ;  /* 0x00000a00ff017b82 */ /* 0x000e220000000800 */
[----:B------:R-:W1:Y:S07]  /*0010*/  S2R R0, SR_CTAID.X ;  /* 0x0000000000007919 */ /* 0x000e6e0000002500 */
[----:B------:R-:W2:Y:S01]  /*0020*/  S2UR UR18, SR_CTAID.Y ;  /* 0x00000000001279c3 */ /* 0x000ea20000002600 */
[----:B------:R-:W-:Y:S01]  /*0030*/  ULDC.64 UR4, c[0x0][0x240] ;  /* 0x0000900000047ab9 */ /* 0x000fe20000000a00 */
[----:B------:R-:W-:Y:S01]  /*0040*/  ULDC.64 UR20, c[0x0][0x208] ;  /* 0x0000820000147ab9 */ /* 0x000fe20000000a00 */
[----:B------:R-:W1:Y:S01]  /*0050*/  S2R R218, SR_TID.X ;  /* 0x0000000000da7919 */ /* 0x000e620000002100 */
[----:B0-----:R-:W-:-:S04]  /*0060*/  VIADD R1, R1, 0xfffffd88 ;  /* 0xfffffd8801017836 */ /* 0x001fc80000000000 */
[----:B------:R-:W0:Y:S08]  /*0070*/  LDC.64 R4, c[0x0][0x210] ;  /* 0x00008400ff047b82 */ /* 0x000e300000000a00 */
[----:B------:R-:W3:Y:S01]  /*0080*/  LDC R133, c[0x0][0x248] ;  /* 0x00009200ff857b82 */ /* 0x000ee20000000800 */
[----:B--2---:R-:W-:Y:S01]  /*0090*/  UIMAD UR4, UR18, UR4, URZ ;  /* 0x00000004120472a4 */ /* 0x004fe2000f8e023f */
[----:B-1----:R-:W-:-:S05]  /*00a0*/  PRMT R2, R218, 0x6540, R0 ;  /* 0x00006540da027816 */ /* 0x002fca0000000000 */
[----:B------:R-:W-:Y:S01]  /*00b0*/  IMAD R3, R2, UR5, RZ ;  /* 0x0000000502037c24 */ /* 0x000fe2000f8e02ff */
[----:B------:R-:W-:Y:S01]  /*00c0*/  USHF.R.S32.HI UR5, URZ, 0x1f, UR4 ;  /* 0x0000001f3f057899 */ /* 0x000fe20008011404 */
[----:B---3--:R-:W-:-:S03]  /*00d0*/  IMAD R7, R133, 0x5, RZ ;  /* 0x0000000585077824 */ /* 0x008fc600078e02ff */
[----:B0-----:R-:W-:Y:S02]  /*00e0*/  IADD3 R2, P0, P1, R3, UR4, R4 ;  /* 0x0000000403027c10 */ /* 0x001fe4000f91e004 */
[----:B------:R-:W-:Y:S01]  /*00f0*/  SHF.R.S32.HI R4, RZ, 0x1f, R3 ;  /* 0x0000001fff047819 */ /* 0x000fe20000011403 */
[----:B------:R-:W-:-:S03]  /*0100*/  IMAD R9, R133, 0x6, RZ ;  /* 0x0000000685097824 */ /* 0x000fc600078e02ff */
[----:B------:R-:W-:Y:S01]  /*0110*/  IADD3.X R3, R4, UR5, R5, P0, P1 ;  /* 0x0000000504037c10 */ /* 0x000fe200087e2405 */
[C---:B------:R-:W-:Y:S02]  /*0120*/  IMAD.SHL.U32 R5, R133.reuse, 0x4, RZ ;  /* 0x0000000485057824 */ /* 0x040fe400078e00ff */
[C---:B------:R-:W-:Y:S02]  /*0130*/  IMAD R11, R133.reuse, 0x7, RZ ;  /* 0x00000007850b7824 */ /* 0x040fe400078e02ff */
[C---:B------:R-:W-:Y:S02]  /*0140*/  IMAD.SHL.U32 R13, R133.reuse, 0x8, RZ ;  /* 0x00000008850d7824 */ /* 0x040fe400078e00ff */
[C---:B------:R-:W-:Y:S02]  /*0150*/  IMAD R15, R133.reuse, 0x9, RZ ;  /* 0x00000009850f7824 */ /* 0x040fe400078e02ff */
[----:B------:R-:W-:Y:S01]  /*0160*/  IMAD R17, R133, 0xa, RZ ;  /* 0x0000000a85117824 */ /* 0x000fe200078e02ff */
[-C--:B------:R-:W-:Y:S01]  /*0170*/  IADD3 R4, P6, R5, R2.reuse, RZ ;  /* 0x0000000205047210 */ /* 0x080fe20007fde0ff */
        /* <DEDUP_REMOVED lines=10> */
[----:B------:R-:W-:Y:S01]  /*0220*/  IMAD.SHL.U32 R29, R133, 0x10, RZ ;  /* 0x00000010851d7824 */ /* 0x000fe200078e00ff */
[-C--:B------:R-:W-:Y:S01]  /*0230*/  IADD3 R16, P3, R17, R2.reuse, RZ ;  /* 0x0000000211107210 */ /* 0x080fe20007f7e0ff */
[----:B------:R-:W-:Y:S01]  /*0240*/  IMAD R31, R133, 0x11, RZ ;  /* 0x00000011851f7824 */ /* 0x000fe200078e02ff */
[-C--:B------:R-:W-:Y:S01]  /*0250*/  LEA.HI.X.SX32 R5, R5, R3.reuse, 0x1, P6 ;  /* 0x0000000305057211 */ /* 0x080fe200030f0eff */
[----:B------:R-:W-:Y:S01]  /*0260*/  IMAD R33, R133, 0x12, RZ ;  /* 0x0000001285217824 */ /* 0x000fe200078e02ff */
[-C--:B------:R-:W-:Y:S01]  /*0270*/  LEA.HI.X.SX32 R7, R7, R3.reuse, 0x1, P5 ;  /* 0x0000000307077211 */ /* 0x080fe200028f0eff */
[----:B------:R-:W-:Y:S01]  /*0280*/  IMAD R35, R133, 0x13, RZ ;  /* 0x0000001385237824 */ /* 0x000fe200078e02ff */
[-C--:B------:R-:W-:Y:S01]  /*0290*/  IADD3 R18, P6, R19, R2.reuse, RZ ;  /* 0x0000000213127210 */ /* 0x080fe20007fde0ff */
[----:B------:R-:W-:Y:S01]  /*02a0*/  IMAD R37, R133, 0x14, RZ ;  /* 0x0000001485257824 */ /* 0x000fe200078e02ff */
[-C--:B------:R-:W-:Y:S01]  /*02b0*/  IADD3 R20, P5, R21, R2.reuse, RZ ;  /* 0x0000000215147210 */ /* 0x080fe20007fbe0ff */
[----:B------:R-:W-:Y:S01]  /*02c0*/  IMAD R39, R133, 0x15, RZ ;  /* 0x0000001585277824 */ /* 0x000fe200078e02ff */
[-C--:B------:R-:W-:Y:S01]  /*02d0*/  LEA.HI.X.SX32 R9, R9, R3.reuse, 0x1, P2 ;  /* 0x0000000309097211 */ /* 0x080fe200010f0eff */
[----:B------:R-:W-:Y:S01]  /*02e0*/  IMAD R41, R133, 0x16, RZ ;  /* 0x0000001685297824 */ /* 0x000fe200078e02ff */
[-C--:B------:R-:W-:Y:S01]  /*02f0*/  LEA.HI.X.SX32 R11, R11, R3.reuse, 0x1, P1 ;  /* 0x000000030b0b7211 */ /* 0x080fe200008f0eff */
        /* <DEDUP_REMOVED lines=13> */
[-C--:B------:R-:W-:Y:S01]  /*03d0*/  LEA.HI.X.SX32 R17, R17, R3.reuse, 0x1, P3 ;  /* 0x0000000311117211 */ /* 0x080fe200018f0eff */
[----:B------:R-:W-:Y:S01]  /*03e0*/  IMAD R57, R133, 0x1e, RZ ;  /* 0x0000001e85397824 */ /* 0x000fe200078e02ff */
[-C--:B------:R-:W-:Y:S01]  /*03f0*/  IADD3 R30, P3, R31, R2.reuse, RZ ;  /* 0x000000021f1e7210 */ /* 0x080fe20007f7e0ff */
[----:B------:R-:W-:Y:S01]  /*0400*/  IMAD R59, R133, 0x1f, RZ ;  /* 0x0000001f853b7824 */ /* 0x000fe200078e02ff */
[-C--:B------:R-:W-:Y:S01]  /*0410*/  LEA.HI.X.SX32 R19, R19, R3.reuse, 0x1, P6 ;  /* 0x0000000313137211 */ /* 0x080fe200030f0eff */
[----:B------:R-:W-:Y:S01]  /*0420*/  IMAD.SHL.U32 R61, R133, 0x20, RZ ;  /* 0x00000020853d7824 */ /* 0x000fe200078e00ff */
        /* <DEDUP_REMOVED lines=60> */
[----:B------:R-:W-:Y:S01]  /*07f0*/  IADD3 R62, P5, R63, R2, RZ ;  /* 0x000000023f3e7210 */ /* 0x000fe20007fbe0ff */
[----:B------:R-:W-:Y:S01]  /*0800*/  IMAD R131, R133, 0x3f, RZ ;  /* 0x0000003f85837824 */ /* 0x000fe200078e02ff */
[-C--:B------:R-:W-:Y:S01]  /*0810*/  LEA.HI.X.SX32 R51, R51, R3.reuse, 0x1, P2 ;  /* 0x0000000333337211 */ /* 0x080fe200010f0eff */
[----:B------:R-:W-:Y:S01]  /*0820*/  IMAD.SHL.U32 R125, R133, 0x2, RZ ;  /* 0x00000002857d7824 */ /* 0x000fe200078e00ff */
[-C--:B------:R-:W-:Y:S01]  /*0830*/  LEA.HI.X.SX32 R53, R53, R3.reuse, 0x1, P1 ;  /* 0x0000000335357211 */ /* 0x080fe200008f0eff */
[----:B------:R-:W-:Y:S01]  /*0840*/  IMAD R127, R133, 0x3, RZ ;  /* 0x00000003857f7824 */ /* 0x000fe200078e02ff */
[-C--:B------:R-:W-:Y:S01]  /*0850*/  LEA.HI.X.SX32 R55, R55, R3.reuse, 0x1, P0 ;  /* 0x0000000337377211 */ /* 0x080fe200000f0eff */
[----:B------:R0:W2:Y:S01]  /*0860*/  LDG.E.U8 R128, desc[UR20][R2.64] ;  /* 0x0000001402807981 */ /* 0x0000a2000c1e1100 */
[----:B------:R-:W-:-:S02]  /*0870*/  LEA.HI.X.SX32 R57, R57, R3, 0x1, P4 ;  /* 0x0000000339397211 */ /* 0x000fc400020f0eff */
[-C--:B------:R-:W-:Y:S01]  /*0880*/  IADD3 R64, P2, R65, R2.reuse, RZ ;  /* 0x0000000241407210 */ /* 0x080fe20007f5e0ff */
[----:B------:R-:W3:Y:S01]  /*0890*/  LDG.E.U8 R5, desc[UR20][R4.64] ;  /* 0x0000001404057981 */ /* 0x000ee2000c1e1100 */
[-C--:B------:R-:W-:Y:S02]  /*08a0*/  IADD3 R66, P1, R67, R2.reuse, RZ ;  /* 0x0000000243427210 */ /* 0x080fe40007f3e0ff */
[-C--:B------:R-:W-:Y:S01]  /*08b0*/  IADD3 R68, P0, R69, R2.reuse, RZ ;  /* 0x0000000245447210 */ /* 0x080fe20007f1e0ff */
[----:B------:R1:W3:Y:S01]  /*08c0*/  LDG.E.U8 R6, desc[UR20][R6.64] ;  /* 0x0000001406067981 */ /* 0x0002e2000c1e1100 */
[-C--:B------:R-:W-:Y:S02]  /*08d0*/  IADD3 R70, P4, R71, R2.reuse, RZ ;  /* 0x0000000247467210 */ /* 0x080fe40007f9e0ff */
[----:B------:R-:W-:Y:S01]  /*08e0*/  LEA.HI.X.SX32 R59, R59, R3, 0x1, P3 ;  /* 0x000000033b3b7211 */ /* 0x000fe200018f0eff */
[----:B------:R-:W4:Y:S01]  /*08f0*/  LDG.E.U8 R8, desc[UR20][R8.64] ;  /* 0x0000001408087981 */ /* 0x000f22000c1e1100 */
[----:B------:R-:W-:-:S02]  /*0900*/  IADD3 R72, P3, R73, R2, RZ ;  /* 0x0000000249487210 */ /* 0x000fc40007f7e0ff */
[-C--:B------:R-:W-:Y:S01]  /*0910*/  LEA.HI.X.SX32 R61, R61, R3.reuse, 0x1, P6 ;  /* 0x000000033d3d7211 */ /* 0x080fe200030f0eff */
[----:B------:R-:W4:Y:S01]  /*0920*/  LDG.E.U8 R11, desc[UR20][R10.64] ;  /* 0x000000140a0b7981 */ /* 0x000f22000c1e1100 */
[-C--:B------:R-:W-:Y:S02]  /*0930*/  LEA.HI.X.SX32 R63, R63, R3.reuse, 0x1, P5 ;  /* 0x000000033f3f7211 */ /* 0x080fe400028f0eff */
[-C--:B------:R-:W-:Y:S01]  /*0940*/  IADD3 R74, P6, R75, R2.reuse, RZ ;  /* 0x000000024b4a7210 */ /* 0x080fe20007fde0ff */
[----:B------:R-:W5:Y:S01]  /*0950*/  LDG.E.U8 R12, desc[UR20][R12.64] ;  /* 0x000000140c0c7981 */ /* 0x000f62000c1e1100 */
[----:B------:R-:W-:Y:S02]  /*0960*/  IADD3 R76, P5, R77, R2, RZ ;  /* 0x000000024d4c7210 */ /* 0x000fe40007fbe0ff */
[-C--:B------:R-:W-:Y:S01]  /*0970*/  LEA.HI.X.SX32 R65, R65, R3.reuse, 0x1, P2 ;  /* 0x0000000341417211 */ /* 0x080fe200010f0eff */
[----:B------:R-:W5:Y:S01]  /*0980*/  LDG.E.U8 R15, desc[UR20][R14.64] ;  /* 0x000000140e0f7981 */ /* 0x000f62000c1e1100 */
[----:B------:R-:W-:-:S02]  /*0990*/  LEA.HI.X.SX32 R67, R67, R3, 0x1, P1 ;  /* 0x0000000343437211 */ /* 0x000fc400008f0eff */
[-C--:B------:R-:W-:Y:S01]  /*09a0*/  LEA.HI.X.SX32 R69, R69, R3.reuse, 0x1, P0 ;  /* 0x0000000345457211 */ /* 0x080fe200000f0eff */
[----:B------:R-:W2:Y:S01]  /*09b0*/  LDG.E.U8 R16, desc[UR20][R16.64] ;  /* 0x0000001410107981 */ /* 0x000ea2000c1e1100 */
[----:B------:R-:W-:Y:S02]  /*09c0*/  LEA.HI.X.SX32 R71, R71, R3, 0x1, P4 ;  /* 0x0000000347477211 */ /* 0x000fe400020f0eff */
[-C--:B------:R-:W-:Y:S01]  /*09d0*/  IADD3 R78, P2, R79, R2.reuse, RZ ;  /* 0x000000024f4e7210 */ /* 0x080fe20007f5e0ff */
[----:B------:R-:W2:Y:S01]  /*09e0*/  LDG.E.U8 R19, desc[UR20][R18.64] ;  /* 0x0000001412137981 */ /* 0x000ea2000c1e1100 */
[-C--:B------:R-:W-:Y:S02]  /*09f0*/  IADD3 R80, P1, R81, R2.reuse, RZ ;  /* 0x0000000251507210 */ /* 0x080fe40007f3e0ff */
[-C--:B------:R-:W-:Y:S01]  /*0a00*/  IADD3 R82, P0, R83, R2.reuse, RZ ;  /* 0x0000000253527210 */ /* 0x080fe20007f1e0ff */
[----:B------:R-:W2:Y:S01]  /*0a10*/  LDG.E.U8 R20, desc[UR20][R20.64] ;  /* 0x0000001414147981 */ /* 0x000ea2000c1e1100 */
[----:B------:R-:W-:-:S02]  /*0a20*/  IADD3 R84, P4, R85, R2, RZ ;  /* 0x0000000255547210 */ /* 0x000fc40007f9e0ff */
[-C--:B------:R-:W-:Y:S01]  /*0a30*/  LEA.HI.X.SX32 R73, R73, R3.reuse, 0x1, P3 ;  /* 0x0000000349497211 */ /* 0x080fe200018f0eff */
[----:B------:R-:W2:Y:S01]  /*0a40*/  LDG.E.U8 R23, desc[UR20][R22.64] ;  /* 0x0000001416177981 */ /* 0x000ea2000c1e1100 */
[-C--:B------:R-:W-:Y:S02]  /*0a50*/  IADD3 R86, P3, R87, R2.reuse, RZ ;  /* 0x0000000257567210 */ /* 0x080fe40007f7e0ff */
[-C--:B------:R-:W-:Y:S01]  /*0a60*/  LEA.HI.X.SX32 R75, R75, R3.reuse, 0x1, P6 ;  /* 0x000000034b4b7211 */ /* 0x080fe200030f0eff */
[----:B------:R-:W2:Y:S01]  /*0a70*/  LDG.E.U8 R24, desc[UR20][R24.64] ;  /* 0x0000001418187981 */ /* 0x000ea2000c1e1100 */
[----:B------:R-:W-:Y:S02]  /*0a80*/  LEA.HI.X.SX32 R77, R77, R3, 0x1, P5 ;  /* 0x000000034d4d7211 */ /* 0x000fe400028f0eff */
[-C--:B------:R-:W-:Y:S01]  /*0a90*/  IADD3 R88, P6, R89, R2.reuse, RZ ;  /* 0x0000000259587210 */ /* 0x080fe20007fde0ff */
[----:B------:R-:W2:Y:S01]  /*0aa0*/  LDG.E.U8 R27, desc[UR20][R26.64] ;  /* 0x000000141a1b7981 */ /* 0x000ea2000c1e1100 */
[----:B------:R-:W-:-:S02]  /*0ab0*/  IADD3 R90, P5, R91, R2, RZ ;  /* 0x000000025b5a7210 */ /* 0x000fc40007fbe0ff */
[-C--:B------:R-:W-:Y:S01]  /*0ac0*/  LEA.HI.X.SX32 R79, R79, R3.reuse, 0x1, P2 ;  /* 0x000000034f4f7211 */ /* 0x080fe200010f0eff */
[----:B------:R-:W2:Y:S01]  /*0ad0*/  LDG.E.U8 R28, desc[UR20][R28.64] ;  /* 0x000000141c1c7981 */ /* 0x000ea2000c1e1100 */
[-C--:B------:R-:W-:Y:S02]  /*0ae0*/  LEA.HI.X.SX32 R81, R81, R3.reuse, 0x1, P1 ;  /* 0x0000000351517211 */ /* 0x080fe400008f0eff */
[-C--:B------:R-:W-:Y:S01]  /*0af0*/  LEA.HI.X.SX32 R83, R83, R3.reuse, 0x1, P0 ;  /* 0x0000000353537211 */ /* 0x080fe200000f0eff */
[----:B------:R-:W2:Y:S01]  /*0b00*/  LDG.E.U8 R31, desc[UR20][R30.64] ;  /* 0x000000141e1f7981 */ /* 0x000ea2000c1e1100 */
[----:B------:R-:W-:Y:S02]  /*0b10*/  LEA.HI.X.SX32 R85, R85, R3, 0x1, P4 ;  /* 0x0000000355557211 */ /* 0x000fe400020f0eff */
[-C--:B------:R-:W-:Y:S01]  /*0b20*/  IADD3 R92, P2, R93, R2.reuse, RZ ;  /* 0x000000025d5c7210 */ /* 0x080fe20007f5e0ff */
[----:B------:R-:W2:Y:S01]  /*0b30*/  LDG.E.U8 R32, desc[UR20][R32.64] ;  /* 0x0000001420207981 */ /* 0x000ea2000c1e1100 */
[----:B------:R-:W-:-:S02]  /*0b40*/  IADD3 R94, P1, R95, R2, RZ ;  /* 0x000000025f5e7210 */ /* 0x000fc40007f3e0ff */
[-C--:B------:R-:W-:Y:S01]  /*0b50*/  IADD3 R96, P0, R97, R2.reuse, RZ ;  /* 0x0000000261607210 */ /* 0x080fe20007f1e0ff */
[----:B------:R-:W2:Y:S01]  /*0b60*/  LDG.E.U8 R35, desc[UR20][R34.64] ;  /* 0x0000001422237981 */ /* 0x000ea2000c1e1100 */
[-C--:B------:R-:W-:Y:S02]  /*0b70*/  IADD3 R98, P4, R99, R2.reuse, RZ ;  /* 0x0000000263627210 */ /* 0x080fe40007f9e0ff */
[-C--:B------:R-:W-:Y:S01]  /*0b80*/  LEA.HI.X.SX32 R87, R87, R3.reuse, 0x1, P3 ;  /* 0x0000000357577211 */ /* 0x080fe200018f0eff */
[----:B------:R-:W2:Y:S01]  /*0b90*/  LDG.E.U8 R36, desc[UR20][R36.64] ;  /* 0x0000001424247981 */ /* 0x000ea2000c1e1100 */
[----:B------:R-:W-:Y:S02]  /*0ba0*/  IADD3 R100, P3, R101, R2, RZ ;  /* 0x0000000265647210 */ /* 0x000fe40007f7e0ff */
[-C--:B------:R-:W-:Y:S01]  /*0bb0*/  LEA.HI.X.SX32 R89, R89, R3.reuse, 0x1, P6 ;  /* 0x0000000359597211 */ /* 0x080fe200030f0eff */
[----:B------:R-:W2:Y:S01]  /*0bc0*/  LDG.E.U8 R39, desc[UR20][R38.64] ;  /* 0x0000001426277981 */ /* 0x000ea2000c1e1100 */
[----:B------:R-:W-:-:S02]  /*0bd0*/  LEA.HI.X.SX32 R91, R91, R3, 0x1, P5 ;  /* 0x000000035b5b7211 */ /* 0x000fc400028f0eff */
[-C--:B------:R-:W-:Y:S01]  /*0be0*/  IADD3 R102, P6, R103, R2.reuse, RZ ;  /* 0x0000000267667210 */ /* 0x080fe20007fde0ff */
[----:B------:R-:W2:Y:S01]  /*0bf0*/  LDG.E.U8 R40, desc[UR20][R40.64] ;  /* 0x0000001428287981 */ /* 0x000ea2000c1e1100 */
[----:B------:R-:W-:Y:S02]  /*0c00*/  IADD3 R104, P5, R105, R2, RZ ;  /* 0x0000000269687210 */ /* 0x000fe40007fbe0ff */
[-C--:B------:R-:W-:Y:S01]  /*0c10*/  LEA.HI.X.SX32 R93, R93, R3.reuse, 0x1, P2 ;  /* 0x000000035d5d7211 */ /* 0x080fe200010f0eff */
[----:B------:R-:W2:Y:S01]  /*0c20*/  LDG.E.U8 R43, desc[UR20][R42.64] ;  /* 0x000000142a2b7981 */ /* 0x000ea2000c1e1100 */
[-C--:B------:R-:W-:Y:S02]  /*0c30*/  LEA.HI.X.SX32 R95, R95, R3.reuse, 0x1, P1 ;  /* 0x000000035f5f7211 */ /* 0x080fe400008f0eff */
[-C--:B------:R-:W-:Y:S01]  /*0c40*/  LEA.HI.X.SX32 R97, R97, R3.reuse, 0x1, P0 ;  /* 0x0000000361617211 */ /* 0x080fe200000f0eff */
[----:B------:R-:W2:Y:S01]  /*0c50*/  LDG.E.U8 R44, desc[UR20][R44.64] ;  /* 0x000000142c2c7981 */ /* 0x000ea2000c1e1100 */
[----:B------:R-:W-:-:S02]  /*0c60*/  LEA.HI.X.SX32 R99, R99, R3, 0x1, P4 ;  /* 0x0000000363637211 */ /* 0x000fc400020f0eff */
[-C--:B------:R-:W-:Y:S01]  /*0c70*/  IADD3 R106, P2, R107, R2.reuse, RZ ;  /* 0x000000026b6a7210 */ /* 0x080fe20007f5e0ff */
[----:B------:R-:W2:Y:S01]  /*0c80*/  LDG.E.U8 R47, desc[UR20][R46.64] ;  /* 0x000000142e2f7981 */ /* 0x000ea2000c1e1100 */
[-C--:B------:R-:W-:Y:S02]  /*0c90*/  IADD3 R110, P1, R109, R2.reuse, RZ ;  /* 0x000000026d6e7210 */ /* 0x080fe40007f3e0ff */
[-C--:B------:R-:W-:Y:S01]  /*0ca0*/  IADD3 R114, P0, R113, R2.reuse, RZ ;  /* 0x0000000271727210 */ /* 0x080fe20007f1e0ff */
[----:B------:R-:W2:Y:S01]  /*0cb0*/  LDG.E.U8 R48, desc[UR20][R48.64] ;  /* 0x0000001430307981 */ /* 0x000ea2000c1e1100 */
[-C--:B------:R-:W-:Y:S02]  /*0cc0*/  IADD3 R116, P4, R117, R2.reuse, RZ ;  /* 0x0000000275747210 */ /* 0x080fe40007f9e0ff */
[----:B------:R-:W-:Y:S01]  /*0cd0*/  LEA.HI.X.SX32 R101, R101, R3, 0x1, P3 ;  /* 0x0000000365657211 */ /* 0x000fe200018f0eff */
[----:B------:R-:W2:Y:S01]  /*0ce0*/  LDG.E.U8 R51, desc[UR20][R50.64] ;  /* 0x0000001432337981 */ /* 0x000ea2000c1e1100 */
[----:B------:R-:W-:-:S02]  /*0cf0*/  IADD3 R108, P3, R119, R2, RZ ;  /* 0x00000002776c7210 */ /* 0x000fc40007f7e0ff */
[-C--:B------:R-:W-:Y:S01]  /*0d00*/  LEA.HI.X.SX32 R103, R103, R3.reuse, 0x1, P6 ;  /* 0x0000000367677211 */ /* 0x080fe200030f0eff */
[----:B------:R-:W2:Y:S01]  /*0d10*/  LDG.E.U8 R52, desc[UR20][R52.64] ;  /* 0x0000001434347981 */ /* 0x000ea2000c1e1100 */
[-C--:B------:R-:W-:Y:S02]  /*0d20*/  LEA.HI.X.SX32 R105, R105, R3.reuse, 0x1, P5 ;  /* 0x0000000369697211 */ /* 0x080fe400028f0eff */
[-C--:B------:R-:W-:Y:S01]  /*0d30*/  IADD3 R112, P6, R121, R2.reuse, RZ ;  /* 0x0000000279707210 */ /* 0x080fe20007fde0ff */
[----:B------:R-:W2:Y:S01]  /*0d40*/  LDG.E.U8 R55, desc[UR20][R54.64] ;  /* 0x0000001436377981 */ /* 0x000ea2000c1e1100 */
[----:B------:R-:W-:Y:S02]  /*0d50*/  IADD3 R118, P5, R123, R2, RZ ;  /* 0x000000027b767210 */ /* 0x000fe40007fbe0ff */
[-C--:B------:R-:W-:Y:S01]  /*0d60*/  LEA.HI.X.SX32 R107, R107, R3.reuse, 0x1, P2 ;  /* 0x000000036b6b7211 */ /* 0x080fe200010f0eff */
[----:B------:R-:W2:Y:S01]  /*0d70*/  LDG.E.U8 R56, desc[UR20][R56.64] ;  /* 0x0000001438387981 */ /* 0x000ea2000c1e1100 */
        /* <DEDUP_REMOVED lines=10> */
[----:B------:R-:W-:Y:S01]  /*0e20*/  LEA.HI.X.SX32 R109, R119, R3, 0x1, P3 ;  /* 0x00000003776d7211 */ /* 0x000fe200018f0eff */
[----:B------:R-:W2:Y:S01]  /*0e30*/  LDG.E.U8 R64, desc[UR20][R64.64] ;  /* 0x0000001440407981 */ /* 0x000ea2000c1e1100 */
[----:B0-----:R-:W-:Y:S02]  /*0e40*/  IADD3 R2, P3, R2, R133, RZ ;  /* 0x0000008502027210 */ /* 0x001fe40007f7e0ff */
[-C--:B------:R-:W-:Y:S01]  /*0e50*/  LEA.HI.X.SX32 R113, R121, R3.reuse, 0x1, P6 ;  /* 0x0000000379717211 */ /* 0x080fe200030f0eff */
[----:B------:R-:W2:Y:S01]  /*0e60*/  LDG.E.U8 R67, desc[UR20][R66.64] ;  /* 0x0000001442437981 */ /* 0x000ea2000c1e1100 */
[-C--:B------:R-:W-:Y:S02]  /*0e70*/  LEA.HI.X.SX32 R119, R123, R3.reuse, 0x1, P5 ;  /* 0x000000037b777211 */ /* 0x080fe400028f0eff */
[-C--:B------:R-:W-:Y:S01]  /*0e80*/  LEA.HI.X.SX32 R121, R129, R3.reuse, 0x1, P2 ;  /* 0x0000000381797211 */ /* 0x080fe200010f0eff */
[----:B------:R-:W2:Y:S01]  /*0e90*/  LDG.E.U8 R68, desc[UR20][R68.64] ;  /* 0x0000001444447981 */ /* 0x000ea2000c1e1100 */
[----:B------:R-:W-:-:S02]  /*0ea0*/  LEA.HI.X.SX32 R123, R131, R3, 0x1, P1 ;  /* 0x00000003837b7211 */ /* 0x000fc400008f0eff */
[-C--:B------:R-:W-:Y:S01]  /*0eb0*/  LEA.HI.X.SX32 R125, R125, R3.reuse, 0x1, P0 ;  /* 0x000000037d7d7211 */ /* 0x080fe200000f0eff */
[----:B------:R-:W2:Y:S01]  /*0ec0*/  LDG.E.U8 R71, desc[UR20][R70.64] ;  /* 0x0000001446477981 */ /* 0x000ea2000c1e1100 */
[-C--:B------:R-:W-:Y:S02]  /*0ed0*/  LEA.HI.X.SX32 R127, R127, R3.reuse, 0x1, P4 ;  /* 0x000000037f7f7211 */ /* 0x080fe400020f0eff */
[----:B------:R-:W-:Y:S01]  /*0ee0*/  LEA.HI.X.SX32 R3, R133, R3, 0x1, P3 ;  /* 0x0000000385037211 */ /* 0x000fe200018f0eff */
[----:B------:R-:W2:Y:S04]  /*0ef0*/  LDG.E.U8 R124, desc[UR20][R124.64] ;  /* 0x000000147c7c7981 */ /* 0x000ea8000c1e1100 */
[----:B------:R-:W2:Y:S04]  /*0f00*/  LDG.E.U8 R127, desc[UR20][R126.64] ;  /* 0x000000147e7f7981 */ /* 0x000ea8000c1e1100 */
[----:B------:R0:W2:Y:S04]  /*0f10*/  LDG.E.U8 R3, desc[UR20][R2.64] ;  /* 0x0000001402037981 */ /* 0x0000a8000c1e1100 */
[----:B------:R-:W2:Y:S04]  /*0f20*/  LDG.E.U8 R72, desc[UR20][R72.64] ;  /* 0x0000001448487981 */ /* 0x000ea8000c1e1100 */
        /* <DEDUP_REMOVED lines=24> */
[----:B------:R-:W2:Y:S01]  /*10b0*/  LDG.E.U8 R123, desc[UR20][R122.64] ;  /* 0x000000147a7b7981 */ /* 0x000ea2000c1e1100 */
[----:B------:R-:W0:Y:S01]  /*10c0*/  S2UR UR4, SR_CgaCtaId ;  /* 0x00000000000479c3 */ /* 0x000e220000008800 */
[C---:B-1----:R-:W-:Y:S01]  /*10d0*/  IMAD.SHL.U32 R7, R218.reuse, 0x8, RZ ;  /* 0x00000008da077824 */ /* 0x042fe200078e00ff */
[----:B------:R-:W-:Y:S01]  /*10e0*/  LOP3.LUT R4, R218, 0xff, RZ, 0xc0, !PT ;  /* 0x000000ffda047812 */ /* 0x000fe200078ec0ff */
[----:B------:R-:W-:-:S03]  /*10f0*/  UMOV UR19, 0x400 ;  /* 0x0000040000137882 */ /* 0x000fc60000000000 */
[----:B------:R-:W-:-:S05]  /*1100*/  LOP3.LUT R7, R7, 0x30, RZ, 0xc0, !PT ;  /* 0x0000003007077812 */ /* 0x000fca00078ec0ff */
[----:B------:R-:W-:Y:S01]  /*1110*/  IMAD R4, R4, 0x40, R7 ;  /* 0x0000004004047824 */ /* 0x000fe200078e0207 */
[----:B0-----:R-:W-:Y:S01]  /*1120*/  ULEA UR19, UR4, UR19, 0x18 ;  /* 0x0000001304137291 */ /* 0x001fe2000f8ec03f */
[----:B------:R-:W-:Y:S02]  /*1130*/  IMAD.MOV.U32 R2, RZ, RZ, 0x3f800000 ;  /* 0x3f800000ff027424 */ /* 0x000fe400078e00ff */
[----:B------:R-:W-:-:S03]  /*1140*/  IMAD.SHL.U32 R0, R0, 0x100, RZ ;  /* 0x0000010000007824 */ /* 0x000fc600078e00ff */
[----:B------:R-:W-:Y:S01]  /*1150*/  STL [R1+0x30], R2 ;  /* 0x0000300201007387 */ /* 0x000fe20000100800 */
[----:B---3--:R-:W-:Y:S02]  /*1160*/  PRMT R5, R5, 0x3340, R6 ;  /* 0x0000334005057816 */ /* 0x008fe40000000006 */
[----:B----4-:R-:W-:-:S04]  /*1170*/  PRMT R8, R8, 0x3340, R11 ;  /* 0x0000334008087816 */ /* 0x010fc8000000000b */
[----:B------:R-:W-:Y:S02]  /*1180*/  PRMT R125, R5, 0x5410, R8 ;  /* 0x00005410057d7816 */ /* 0x000fe40000000008 */
[----:B-----5:R-:W-:Y:S02]  /*1190*/  PRMT R12, R12, 0x3340, R15 ;  /* 0x000033400c0c7816 */ /* 0x020fe4000000000f */
[----:B--2---:R-:W-:-:S04]  /*11a0*/  PRMT R19, R16, 0x3340, R19 ;  /* 0x0000334010137816 */ /* 0x004fc80000000013 */
[----:B------:R-:W-:Y:S02]  /*11b0*/  PRMT R126, R12, 0x5410, R19 ;  /* 0x000054100c7e7816 */ /* 0x000fe40000000013 */
[----:B------:R-:W-:Y:S02]  /*11c0*/  PRMT R20, R20, 0x3340, R23 ;  /* 0x0000334014147816 */ /* 0x000fe40000000017 */
[----:B------:R-:W-:Y:S02]  /*11d0*/  PRMT R27, R24, 0x3340, R27 ;  /* 0x00003340181b7816 */ /* 0x000fe4000000001b */
[----:B------:R-:W-:Y:S02]  /*11e0*/  LOP3.LUT R5, R4, 0x20, RZ, 0x3c, !PT ;  /* 0x0000002004057812 */ /* 0x000fe400078e3cff */
[----:B------:R-:W-:Y:S02]  /*11f0*/  PRMT R28, R28, 0x3340, R31 ;  /* 0x000033401c1c7816 */ /* 0x000fe4000000001f */
[----:B------:R-:W-:-:S04]  /*1200*/  PRMT R35, R32, 0x3340, R35 ;  /* 0x0000334020237816 */ /* 0x000fc80000000023 */
[----:B------:R-:W-:Y:S02]  /*1210*/  PRMT R28, R28, 0x5410, R35 ;  /* 0x000054101c1c7816 */ /* 0x000fe40000000023 */
        /* <DEDUP_REMOVED lines=13> */
[----:B------:R-:W-:Y:S02]  /*12f0*/  PRMT R124, R124, 0x3340, R127 ;  /* 0x000033407c7c7816 */ /* 0x000fe4000000007f */
[----:B------:R-:W-:Y:S02]  /*1300*/  PRMT R3, R128, 0x3340, R3 ;  /* 0x0000334080037816 */ /* 0x000fe40000000003 */
[----:B------:R-:W-:Y:S02]  /*1310*/  PRMT R127, R20, 0x5410, R27 ;  /* 0x00005410147f7816 */ /* 0x000fe4000000001b */
[----:B------:R-:W-:-:S02]  /*1320*/  PRMT R124, R3, 0x5410, R124 ;  /* 0x00005410037c7816 */ /* 0x000fc4000000007c */
[----:B------:R-:W-:-:S03]  /*1330*/  PRMT R72, R72, 0x3340, R75 ;  /* 0x0000334048487816 */ /* 0x000fc6000000004b */
[----:B------:R0:W-:Y:S01]  /*1340*/  STS.128 [R4+UR19], R124 ;  /* 0x0000007c04007988 */ /* 0x0001e20008000c13 */
[----:B------:R-:W-:Y:S02]  /*1350*/  LOP3.LUT R3, R4, 0x10, RZ, 0x3c, !PT ;  /* 0x0000001004037812 */ /* 0x000fe400078e3cff */
[----:B------:R-:W-:Y:S02]  /*1360*/  PRMT R61, R61, 0x5410, R72 ;  /* 0x000054103d3d7816 */ /* 0x000fe40000000048 */
[----:B------:R-:W-:Y:S02]  /*1370*/  PRMT R62, R76, 0x3340, R79 ;  /* 0x000033404c3e7816 */ /* 0x000fe4000000004f */
[----:B------:R-:W-:Y:S02]  /*1380*/  PRMT R83, R80, 0x3340, R83 ;  /* 0x0000334050537816 */ /* 0x000fe40000000053 */
[----:B0-----:R-:W-:Y:S02]  /*1390*/  LOP3.LUT R4, R4, 0x30, RZ, 0x3c, !PT ;  /* 0x0000003004047812 */ /* 0x001fe400078e3cff */
[----:B------:R-:W-:-:S02]  /*13a0*/  PRMT R62, R62, 0x5410, R83 ;  /* 0x000054103e3e7816 */ /* 0x000fc40000000053 */
[----:B------:R-:W-:Y:S02]  /*13b0*/  PRMT R63, R84, 0x3340, R87 ;  /* 0x00003340543f7816 */ /* 0x000fe40000000057 */
[----:B------:R-:W-:-:S04]  /*13c0*/  PRMT R88, R88, 0x3340, R91 ;  /* 0x0000334058587816 */ /* 0x000fc8000000005b */
[----:B------:R-:W-:Y:S02]  /*13d0*/  PRMT R63, R63, 0x5410, R88 ;  /* 0x000054103f3f7816 */ /* 0x000fe40000000058 */
[----:B------:R-:W-:Y:S01]  /*13e0*/  PRMT R92, R92, 0x3340, R95 ;  /* 0x000033405c5c7816 */ /* 0x000fe2000000005f */
[----:B------:R0:W-:Y:S01]  /*13f0*/  STS.128 [R3+UR19], R28 ;  /* 0x0000001c03007988 */ /* 0x0001e20008000c13 */
        /* <DEDUP_REMOVED lines=10> */
[----:B------:R-:W-:Y:S01]  /*14a0*/  PRMT R95, R95, 0x5410, R120 ;  /* 0x000054105f5f7816 */ /* 0x000fe20000000078 */
[----:B------:R1:W-:Y:S01]  /*14b0*/  STS.128 [R5+UR19], R60 ;  /* 0x0000003c05007988 */ /* 0x0003e20008000c13 */
[----:B0-----:R-:W-:-:S03]  /*14c0*/  IMAD.MOV.U32 R3, RZ, RZ, 0x3f800000 ;  /* 0x3f800000ff037424 */ /* 0x001fc600078e00ff */
[----:B------:R0:W-:Y:S01]  /*14d0*/  STS.128 [R4+UR19], R92 ;  /* 0x0000005c04007988 */ /* 0x0001e20008000c13 */
[----:B-1----:R-:W-:Y:S02]  /*14e0*/  IMAD.MOV.U32 R5, RZ, RZ, 0x3f800000 ;  /* 0x3f800000ff057424 */ /* 0x002fe400078e00ff */
[----:B0-----:R-:W-:-:S03]  /*14f0*/  IMAD.MOV.U32 R4, RZ, RZ, 0x3f800000 ;  /* 0x3f800000ff047424 */ /* 0x001fc600078e00ff */
[----:B------:R-:W-:Y:S04]  /*1500*/  STL [R1+0x2c], R5 ;  /* 0x00002c0501007387 */ /* 0x000fe80000100800 */
[----:B------:R-:W-:Y:S04]  /*1510*/  STL [R1+0x28], R4 ;  /* 0x0000280401007387 */ /* 0x000fe80000100800 */
[----:B------:R0:W-:Y:S02]  /*1520*/  STL [R1+0x24], R3 ;  /* 0x0000240301007387 */ /* 0x0001e40000100800 */
[----:B0-----:R-:W-:-:S05]  /*1530*/  VIADD R3, R0, 0x100 ;  /* 0x0000010000037836 */ /* 0x001fca0000000000 */
[----:B------:R-:W-:Y:S01]  /*1540*/  ISETP.GE.AND P0, PT, R3, 0x1, PT ;  /* 0x000000010300780c */ /* 0x000fe20003f06270 */
[----:B------:R-:W-:Y:S01]  /*1550*/  IMAD.MOV.U32 R10, RZ, RZ, -0x800000 ;  /* 0xff800000ff0a7424 */ /* 0x000fe200078e00ff */
[----:B------:R-:W-:Y:S01]  /*1560*/  CS2R R184, SRZ ;  /* 0x0000000000b87805 */ /* 0x000fe2000001ff00 */
[----:B------:R-:W-:Y:S01]  /*1570*/  IMAD.MOV.U32 R8, RZ, RZ, -0x800000 ;  /* 0xff800000ff087424 */ /* 0x000fe200078e00ff */
[----:B------:R-:W-:Y:S01]  /*1580*/  CS2R R186, SRZ ;  /* 0x0000000000ba7805 */ /* 0x000fe2000001ff00 */
[----:B------:R-:W-:Y:S01]  /*1590*/  IMAD.MOV.U32 R9, RZ, RZ, -0x800000 ;  /* 0xff800000ff097424 */ /* 0x000fe200078e00ff */
[----:B------:R-:W-:Y:S01]  /*15a0*/  CS2R R188, SRZ ;  /* 0x0000000000bc7805 */ /* 0x000fe2000001ff00 */
[----:B------:R-:W-:Y:S01]  /*15b0*/  IMAD.MOV.U32 R2, RZ, RZ, -0x800000 ;  /* 0xff800000ff027424 */ /* 0x000fe200078e00ff */
[----:B------:R-:W-:Y:S02]  /*15c0*/  CS2R R190, SRZ ;  /* 0x0000000000be7805 */ /* 0x000fe4000001ff00 */
[----:B------:R-:W-:-:S02]  /*15d0*/  CS2R R192, SRZ ;  /* 0x0000000000c07805 */ /* 0x000fc4000001ff00 */
[----:B------:R-:W-:Y:S02]  /*15e0*/  CS2R R194, SRZ ;  /* 0x0000000000c27805 */ /* 0x000fe4000001ff00 */
[----:B------:R-:W-:Y:S02]  /*15f0*/  CS2R R196, SRZ ;  /* 0x0000000000c47805 */ /* 0x000fe4000001ff00 */
[----:B------:R-:W-:Y:S02]  /*1600*/  CS2R R198, SRZ ;  /* 0x0000000000c67805 */ /* 0x000fe4000001ff00 */
[----:B------:R-:W-:Y:S02]  /*1610*/  CS2R R200, SRZ ;  /* 0x0000000000c87805 */ /* 0x000fe4000001ff00 */
        /* <DEDUP_REMOVED lines=23> */
[----:B------:R-:W-:Y:S01]  /*1790*/  LOP3.LUT R3, R218, 0xe0, RZ, 0xc0, !PT ;  /* 0x000000e0da037812 */ /* 0x000fe200078ec0ff */
[----:B------:R-:W-:Y:S06]  /*17a0*/  @!P0 BRA `(.L_x_0) ;  /* 0x000000a800988947 */ /* 0x000fec0003800000 */
[----:B------:R-:W0:Y:S01]  /*17b0*/  LDC.64 R216, c[0x0][0x250] ;  /* 0x00009400ffd87b82 */ /* 0x000e220000000a00 */
[--C-:B------:R-:W-:Y:S01]  /*17c0*/  SHF.R.U32.HI R6, RZ, 0x5, R218.reuse ;  /* 0x00000005ff067819 */ /* 0x100fe200000116da */
[----:B------:R-:W-:Y:S01]  /*17d0*/  ULDC.64 UR16, c[0x0][0x260] ;  /* 0x0000980000107ab9 */ /* 0x000fe20000000a00 */
[C---:B------:R-:W-:Y:S01]  /*17e0*/  LOP3.LUT R4, R218.reuse, 0x1, RZ, 0xc0, !PT ;  /* 0x00000001da047812 */ /* 0x040fe200078ec0ff */
[----:B------:R-:W-:Y:S01]  /*17f0*/  ULDC UR4, c[0x0][0x258] ;  /* 0x0000960000047ab9 */ /* 0x000fe20000000800 */
[----:B------:R-:W-:Y:S01]  /*1800*/  LOP3.LUT R5, R218, 0x1c, RZ, 0xc0, !PT ;  /* 0x0000001cda057812 */ /* 0x000fe200078ec0ff */
[----:B------:R-:W-:Y:S01]  /*1810*/  UIMAD UR16, UR18, UR16, URZ ;  /* 0x00000010121072a4 */ /* 0x000fe2000f8e023f */
[--C-:B------:R-:W-:Y:S01]  /*1820*/  SHF.R.U32.HI R2, RZ, 0x2, R218.reuse ;  /* 0x00000002ff027819 */ /* 0x100fe200000116da */
[----:B------:R-:W1:Y:S01]  /*1830*/  LDC.64 R10, c[0x0][0x220] ;  /* 0x00008800ff0a7b82 */ /* 0x000e620000000a00 */
[----:B------:R-:W-:Y:S01]  /*1840*/  R2UR UR24, R6 ;  /* 0x00000000061872ca */ /* 0x000fe200000e0000 */
[----:B------:R-:W-:Y:S01]  /*1850*/  IMAD R6, R4, 0x2, R5 ;  /* 0x0000000204067824 */ /* 0x000fe200078e0205 */
[----:B------:R-:W-:Y:S01]  /*1860*/  SHF.R.U32.HI R3, RZ, 0x1, R3 ;  /* 0x00000001ff037819 */ /* 0x000fe20000011603 */
[----:B------:R-:W-:Y:S01]  /*1870*/  ULDC.64 UR6, c[0x0][0x218] ;  /* 0x0000860000067ab9 */ /* 0x000fe20000000a00 */
[----:B------:R-:W-:Y:S01]  /*1880*/  SGXT.U32 R2, R2, 0x3 ;  /* 0x000000030202781a */ /* 0x000fe20000000000 */
[----:B------:R-:W-:Y:S01]  /*1890*/  IMAD.MOV.U32 R242, RZ, RZ, -0x800000 ;  /* 0xff800000fff27424 */ /* 0x000fe200078e00ff */
[----:B------:R-:W-:Y:S01]  /*18a0*/  LOP3.LUT R4, R218, 0x7f, RZ, 0xc0, !PT ;  /* 0x0000007fda047812 */ /* 0x000fe200078ec0ff */
[----:B------:R-:W2:Y:S01]  /*18b0*/  LDC R28, c[0x0][0x268] ;  /* 0x00009a00ff1c7b82 */ /* 0x000ea20000000800 */
[----:B------:R-:W-:Y:S01]  /*18c0*/  SHF.R.U32.HI R7, RZ, 0x1, R218 ;  /* 0x00000001ff077819 */ /* 0x000fe200000116da */
[----:B------:R-:W-:Y:S01]  /*18d0*/  IMAD.MOV.U32 R241, RZ, RZ, -0x800000 ;  /* 0xff800000fff17424 */ /* 0x000fe200078e00ff */
[----:B------:R-:W-:Y:S01]  /*18e0*/  LOP3.LUT R0, R0, R3, R2, 0xfe, !PT ;  /* 0x0000000300007212 */ /* 0x000fe200078efe02 */
[----:B------:R-:W-:Y:S01]  /*18f0*/  IMAD R5, R4, UR17, RZ ;  /* 0x0000001104057c24 */ /* 0x000fe2000f8e02ff */
[----:B------:R-:W-:Y:S01]  /*1900*/  LOP3.LUT R2, R218, 0x3f, RZ, 0xc0, !PT ;  /* 0x0000003fda027812 */ /* 0x000fe200078ec0ff */
[----:B------:R-:W-:Y:S01]  /*1910*/  IMAD.MOV.U32 R240, RZ, RZ, -0x800000 ;  /* 0xff800000fff07424 */ /* 0x000fe200078e00ff */
[----:B------:R-:W-:Y:S01]  /*1920*/  SGXT.U32 R7, R7, 0x1 ;  /* 0x000000010707781a */ /* 0x000fe20000000000 */
[----:B0-----:R-:W-:Y:S01]  /*1930*/  IMAD R216, R216, UR18, RZ ;  /* 0x00000012d8d87c24 */ /* 0x001fe2000f8e02ff */
[----:B------:R-:W-:Y:S01]  /*1940*/  SHF.R.U32.HI R4, RZ, 0x6, R218 ;  /* 0x00000006ff047819 */ /* 0x000fe200000116da */
[----:B------:R-:W-:Y:S01]  /*1950*/  IMAD R3, R2, UR4, RZ ;  /* 0x0000000402037c24 */ /* 0x000fe2000f8e02ff */
[----:B------:R-:W-:Y:S01]  /*1960*/  LOP3.LUT R7, R6, R7, RZ, 0xfc, !PT ;  /* 0x0000000706077212 */ /* 0x000fe200078efcff */
[----:B------:R-:W-:Y:S01]  /*1970*/  USHF.R.S32.HI UR4, URZ, 0x1f, UR16 ;  /* 0x0000001f3f047899 */ /* 0x000fe20008011410 */
[----:B------:R-:W-:Y:S01]  /*1980*/  SGXT.U32 R4, R4, 0x2 ;  /* 0x000000020404781a */ /* 0x000fe20000000000 */
[----:B------:R-:W-:Y:S01]  /*1990*/  IMAD.MOV.U32 R239, RZ, RZ, -0x800000 ;  /* 0xff800000ffef7424 */ /* 0x000fe200078e00ff */
[----:B------:R-:W-:-:S02]  /*19a0*/  LEA.HI R6, R218, 0xc, RZ, 0x1a ;  /* 0x0000000cda067811 */ /* 0x000fc400078fd0ff */
[----:B------:R-:W-:Y:S02]  /*19b0*/  CS2R R184, SRZ ;  /* 0x0000000000b87805 */ /* 0x000fe4000001ff00 */
[----:B------:R-:W-:Y:S01]  /*19c0*/  LEA.HI R8, R218, 0x1c, RZ, 0x1a ;  /* 0x0000001cda087811 */ /* 0x000fe200078fd0ff */
[-C--:B------:R-:W-:Y:S01]  /*19d0*/  IMAD R4, R4, R217.reuse, RZ ;  /* 0x000000d904047224 */ /* 0x080fe200078e02ff */
[----:B------:R-:W-:Y:S02]  /*19e0*/  SHF.R.S32.HI R9, RZ, 0x1f, R3 ;  /* 0x0000001fff097819 */ /* 0x000fe40000011403 */
[----:B------:R-:W-:Y:S02]  /*19f0*/  CS2R R186, SRZ ;  /* 0x0000000000ba7805 */ /* 0x000fe4000001ff00 */
[----:B------:R-:W-:Y:S01]  /*1a00*/  IADD3 R27, P0, P1, R3, UR6, R216 ;  /* 0x00000006031b7c10 */ /* 0x000fe2000f91e0d8 */
[-C--:B------:R-:W-:Y:S01]  /*1a10*/  IMAD R3, R6, R217.reuse, RZ ;  /* 0x000000d906037224 */ /* 0x080fe200078e02ff */
[----:B-1----:R-:W-:Y:S01]  /*1a20*/  IADD3 R25, P2, P3, R5, UR16, R10 ;  /* 0x0000001005197c10 */ /* 0x002fe2000fb5e00a */
[----:B------:R-:W-:Y:S01]  /*1a30*/  UMOV UR6, URZ ;  /* 0x0000003f00067c82 */ /* 0x000fe20008000000 */
[----:B------:R-:W-:Y:S01]  /*1a40*/  SHF.R.S32.HI R2, RZ, 0x1f, R5 ;  /* 0x0000001fff027819 */ /* 0x000fe20000011405 */
[----:B------:R-:W-:Y:S01]  /*1a50*/  IMAD R5, R8, R217, RZ ;  /* 0x000000d908057224 */ /* 0x000fe200078e02ff */
[----:B------:R-:W-:-:S02]  /*1a60*/  LEA.HI R10, R218, 0x2c, RZ, 0x1a ;  /* 0x0000002cda0a7811 */ /* 0x000fc400078fd0ff */
[----:B------:R-:W-:Y:S02]  /*1a70*/  CS2R R188, SRZ ;  /* 0x0000000000bc7805 */ /* 0x000fe4000001ff00 */
[----:B------:R-:W-:Y:S02]  /*1a80*/  SHF.R.S32.HI R216, RZ, 0x1f, R216 ;  /* 0x0000001fffd87819 */ /* 0x000fe400000114d8 */
[----:B------:R-:W-:Y:S02]  /*1a90*/  CS2R R190, SRZ ;  /* 0x0000000000be7805 */ /* 0x000fe4000001ff00 */
[----:B------:R-:W-:Y:S01]  /*1aa0*/  LEA.HI R12, R218, 0x3c, RZ, 0x1a ;  /* 0x0000003cda0c7811 */ /* 0x000fe200078fd0ff */
[----:B------:R-:W-:Y:S01]  /*1ab0*/  IMAD R10, R10, R217, RZ ;  /* 0x000000d90a0a7224 */ /* 0x000fe200078e02ff */
[----:B------:R-:W-:Y:S02]  /*1ac0*/  LEA.HI R14, R218, 0x4c, RZ, 0x1a ;  /* 0x0000004cda0e7811 */ /* 0x000fe400078fd0ff */
[----:B------:R-:W-:-:S02]  /*1ad0*/  CS2R R192, SRZ ;  /* 0x0000000000c07805 */ /* 0x000fc4000001ff00 */
[----:B------:R-:W-:Y:S01]  /*1ae0*/  IADD3.X R26, R2, UR4, R11, P2, P3 ;  /* 0x00000004021a7c10 */ /* 0x000fe200097e640b */
[----:B------:R-:W-:Y:S01]  /*1af0*/  IMAD R12, R12, R217, RZ ;  /* 0x000000d90c0c7224 */ /* 0x000fe200078e02ff */
[----:B------:R-:W-:Y:S01]  /*1b00*/  IADD3 R6, P5, R4, R27, RZ ;  /* 0x0000001b04067210 */ /* 0x000fe20007fbe0ff */
[----:B------:R-:W-:Y:S01]  /*1b10*/  IMAD R14, R14, R217, RZ ;  /* 0x000000d90e0e7224 */ /* 0x000fe200078e02ff */
[----:B------:R-:W-:Y:S01]  /*1b20*/  IADD3.X R29, R9, UR7, R216, P0, P1 ;  /* 0x00000007091d7c10 */ /* 0x000fe200087e24d8 */
[----:B------:R-:W-:Y:S01]  /*1b30*/  UIADD3 UR7, UR19, 0x4000, URZ ;  /* 0x0000400013077890 */ /* 0x000fe2000fffe03f */
[-C--:B------:R-:W-:Y:S01]  /*1b40*/  IADD3 R11, P6, R3, R27.reuse, RZ ;  /* 0x0000001b030b7210 */ /* 0x080fe20007fde0ff */
[----:B------:R0:W-:Y:S01]  /*1b50*/  STL [R1+0x38], R6 ;  /* 0x0000380601007387 */ /* 0x0001e20000100800 */
[----:B------:R-:W-:Y:S01]  /*1b60*/  IADD3 R8, P0, R5, R27, RZ ;  /* 0x0000001b05087210 */ /* 0x000fe20007f1e0ff */
[----:B------:R-:W-:Y:S01]  /*1b70*/  USHF.R.U32.HI UR7, URZ, 0x4, UR7 ;  /* 0x000000043f077899 */ /* 0x000fe20008011607 */
[C---:B------:R-:W-:Y:S01]  /*1b80*/  LEA.HI R16, R218.reuse, 0x5c, RZ, 0x1a ;  /* 0x0000005cda107811 */ /* 0x040fe200078fd0ff */
[----:B------:R1:W-:Y:S01]  /*1b90*/  STL [R1+0x50], R11 ;  /* 0x0000500b01007387 */ /* 0x0003e20000100800 */
[C---:B------:R-:W-:Y:S01]  /*1ba0*/  LEA.HI R18, R218.reuse, 0x6c, RZ, 0x1a ;  /* 0x0000006cda127811 */ /* 0x040fe200078fd0ff */
[----:B------:R-:W-:Y:S01]  /*1bb0*/  USGXT.U32 UR8, UR7, 0xe ;  /* 0x0000000e0708789a */ /* 0x000fe20008000000 */
[----:B------:R-:W-:Y:S01]  /*1bc0*/  LEA.HI R20, R218, 0x7c, RZ, 0x1a ;  /* 0x0000007cda147811 */ /* 0x000fe200078fd0ff */
[----:B------:R3:W-:Y:S01]  /*1bd0*/  STL [R1+0x70], R8 ;  /* 0x0000700801007387 */ /* 0x0007e20000100800 */
[----:B------:R-:W-:Y:S01]  /*1be0*/  IMAD R16, R16, R217, RZ ;  /* 0x000000d910107224 */ /* 0x000fe200078e02ff */
[----:B0-----:R-:W-:Y:S01]  /*1bf0*/  IADD3 R6, P1, R10, R27, RZ ;  /* 0x0000001b0a067210 */ /* 0x001fe20007f3e0ff */
[-C--:B------:R-:W-:Y:S01]  /*1c00*/  IMAD R18, R18, R217.reuse, RZ ;  /* 0x000000d912127224 */ /* 0x080fe200078e02ff */
[----:B------:R-:W-:Y:S01]  /*1c10*/  SHF.R.U32.HI R2, RZ, 0x7, R218 ;  /* 0x00000007ff027819 */ /* 0x000fe200000116da */
[----:B------:R-:W-:Y:S01]  /*1c20*/  IMAD R20, R20, R217, RZ ;  /* 0x000000d914147224 */ /* 0x000fe200078e02ff */
[-C--:B-1----:R-:W-:Y:S01]  /*1c30*/  IADD3 R11, P2, R12, R27.reuse, RZ ;  /* 0x0000001b0c0b7210 */ /* 0x082fe20007f5e0ff */
[----:B------:R0:W-:Y:S01]  /*1c40*/  STL [R1+0x90], R6 ;  /* 0x0000900601007387 */ /* 0x0001e20000100800 */
[-C--:B------:R-:W-:Y:S01]  /*1c50*/  IADD3 R13, P4, R16, R27.reuse, RZ ;  /* 0x0000001b100d7210 */ /* 0x080fe20007f9e0ff */
[----:B------:R-:W-:Y:S01]  /*1c60*/  UIADD3 UR30, UP0, UR8, 0x2, URZ ;  /* 0x00000002081e7890 */ /* 0x000fe2000ff1e03f */
[----:B---3--:R-:W-:Y:S01]  /*1c70*/  IADD3 R8, P3, R14, R27, RZ ;  /* 0x0000001b0e087210 */ /* 0x008fe20007f7e0ff */
[----:B------:R-:W-:Y:S01]  /*1c80*/  STL [R1+0xb0], R11 ;  /* 0x0000b00b01007387 */ /* 0x000fe20000100800 */
[----:B------:R-:W-:Y:S01]  /*1c90*/  SGXT.U32 R2, R2, 0x1 ;  /* 0x000000010202781a */ /* 0x000fe20000000000 */
[----:B------:R-:W-:Y:S01]  /*1ca0*/  UIADD3.X UR31, UR6, 0x40000040, URZ, UP0, !UPT ;  /* 0x40000040061f7890 */ /* 0x000fe200087fe43f */
[----:B------:R-:W-:Y:S01]  /*1cb0*/  LEA.HI.X.SX32 R12, R12, R29, 0x1, P2 ;  /* 0x0000001d0c0c7211 */ /* 0x000fe200010f0eff */
[----:B------:R1:W-:Y:S01]  /*1cc0*/  STL [R1+0xd0], R8 ;  /* 0x0000d00801007387 */ /* 0x0003e20000100800 */
[----:B------:R-:W-:Y:S01]  /*1cd0*/  CS2R R194, SRZ ;  /* 0x0000000000c27805 */ /* 0x000fe2000001ff00 */
[----:B--2---:R-:W-:Y:S01]  /*1ce0*/  IMAD R9, R2, R28, RZ ;  /* 0x0000001c02097224 */ /* 0x004fe200078e02ff */
[----:B------:R-:W-:Y:S01]  /*1cf0*/  CS2R R196, SRZ ;  /* 0x0000000000c47805 */ /* 0x000fe2000001ff00 */
[----:B------:R2:W-:Y:S01]  /*1d00*/  STL [R1+0xf0], R13 ;  /* 0x0000f00d01007387 */ /* 0x0005e20000100800 */
[----:B------:R-:W-:Y:S01]  /*1d10*/  IMAD R2, R217, 0x4, R4 ;  /* 0x00000004d9027824 */ /* 0x000fe200078e0204 */
[----:B------:R-:W-:-:S02]  /*1d20*/  CS2R R198, SRZ ;  /* 0x0000000000c67805 */ /* 0x000fc4000001ff00 */
[----:B------:R-:W-:Y:S02]  /*1d30*/  CS2R R200, SRZ ;  /* 0x0000000000c87805 */ /* 0x000fe4000001ff00 */
[----:B------:R-:W-:Y:S01]  /*1d40*/  CS2R R202, SRZ ;  /* 0x0000000000ca7805 */ /* 0x000fe2000001ff00 */
[C---:B0-----:R-:W-:Y:S01]  /*1d50*/  IMAD R6, R217.reuse, 0x4, R2 ;  /* 0x00000004d9067824 */ /* 0x041fe200078e0202 */
[----:B-1----:R-:W-:Y:S02]  /*1d60*/  LEA.HI.X.SX32 R8, R4, R29, 0x1, P5 ;  /* 0x0000001d04087211 */ /* 0x002fe400028f0eff */
[----:B------:R-:W-:Y:S02]  /*1d70*/  CS2R R204, SRZ ;  /* 0x0000000000cc7805 */ /* 0x000fe4000001ff00 */
[----:B------:R-:W-:Y:S01]  /*1d80*/  IADD3 R11, P5, R18, R27, RZ ;  /* 0x0000001b120b7210 */ /* 0x000fe20007fbe0ff */
[----:B------:R-:W-:Y:S01]  /*1d90*/  IMAD R4, R217, 0x8, R6 ;  /* 0x00000008d9047824 */ /* 0x000fe200078e0206 */
[----:B--2---:R-:W-:Y:S01]  /*1da0*/  LEA.HI.X.SX32 R13, R5, R29, 0x1, P0 ;  /* 0x0000001d050d7211 */ /* 0x004fe200000f0eff */
[----:B------:R0:W-:Y:S01]  /*1db0*/  STL [R1+0x34], R8 ;  /* 0x0000340801007387 */ /* 0x0001e20000100800 */
[----:B------:R-:W-:-:S02]  /*1dc0*/  IADD3 R5, P0, R9, R25, RZ ;  /* 0x0000001909057210 */ /* 0x000fc40007f1e0ff */
[----:B------:R-:W-:Y:S02]  /*1dd0*/  CS2R R206, SRZ ;  /* 0x0000000000ce7805 */ /* 0x000fe4000001ff00 */
[----:B------:R-:W-:Y:S01]  /*1de0*/  CS2R R208, SRZ ;  /* 0x0000000000d07805 */ /* 0x000fe2000001ff00 */
[----:B------:R1:W-:Y:S01]  /*1df0*/  STL [R1+0x110], R11 ;  /* 0x0001100b01007387 */ /* 0x0003e20000100800 */
[----:B------:R-:W-:Y:S02]  /*1e00*/  CS2R R210, SRZ ;  /* 0x0000000000d27805 */ /* 0x000fe4000001ff00 */
[----:B------:R-:W-:Y:S02]  /*1e10*/  CS2R R212, SRZ ;  /* 0x0000000000d47805 */ /* 0x000fe4000001ff00 */
[----:B------:R-:W-:Y:S02]  /*1e20*/  CS2R R214, SRZ ;  /* 0x0000000000d67805 */ /* 0x000fe4000001ff00 */
[----:B------:R-:W-:-:S02]  /*1e30*/  CS2R R152, SRZ ;  /* 0x0000000000987805 */ /* 0x000fc4000001ff00 */
[----:B------:R-:W-:Y:S02]  /*1e40*/  CS2R R154, SRZ ;  /* 0x00000000009a7805 */ /* 0x000fe4000001ff00 */
[----:B0-----:R-:W-:Y:S02]  /*1e50*/  LEA.HI.X.SX32 R8, R3, R29, 0x1, P6 ;  /* 0x0000001d03087211 */ /* 0x001fe400030f0eff */
[----:B------:R-:W-:Y:S02]  /*1e60*/  CS2R R156, SRZ ;  /* 0x00000000009c7805 */ /* 0x000fe4000001ff00 */
[----:B------:R-:W-:Y:S02]  /*1e70*/  IADD3 R3, P6, R20, R27, RZ ;  /* 0x0000001b14037210 */ /* 0x000fe40007fde0ff */
[----:B------:R-:W-:Y:S01]  /*1e80*/  CS2R R158, SRZ ;  /* 0x00000000009e7805 */ /* 0x000fe2000001ff00 */
[----:B-1----:R-:W-:Y:S01]  /*1e90*/  IMAD R11, R28, 0x2, R9 ;  /* 0x000000021c0b7824 */ /* 0x002fe200078e0209 */
[----:B------:R0:W-:Y:S01]  /*1ea0*/  STL [R1+0x4c], R8 ;  /* 0x00004c0801007387 */ /* 0x0001e20000100800 */
[----:B------:R-:W-:-:S02]  /*1eb0*/  CS2R R160, SRZ ;  /* 0x0000000000a07805 */ /* 0x000fc4000001ff00 */
[----:B------:R-:W-:Y:S02]  /*1ec0*/  CS2R R162, SRZ ;  /* 0x0000000000a27805 */ /* 0x000fe4000001ff00 */
[----:B------:R-:W-:Y:S01]  /*1ed0*/  CS2R R164, SRZ ;  /* 0x0000000000a47805 */ /* 0x000fe2000001ff00 */
[----:B------:R1:W-:Y:S01]  /*1ee0*/  STL [R1+0x130], R3 ;  /* 0x0001300301007387 */ /* 0x0003e20000100800 */
[----:B------:R-:W-:Y:S02]  /*1ef0*/  CS2R R166, SRZ ;  /* 0x0000000000a67805 */ /* 0x000fe4000001ff00 */
[----:B------:R-:W-:Y:S02]  /*1f00*/  CS2R R168, SRZ ;  /* 0x0000000000a87805 */ /* 0x000fe4000001ff00 */
[----:B------:R-:W-:Y:S01]  /*1f10*/  CS2R R170, SRZ ;  /* 0x0000000000aa7805 */ /* 0x000fe2000001ff00 */
[----:B------:R2:W-:Y:S01]  /*1f20*/  STL [R1+0x6c], R13 ;  /* 0x00006c0d01007387 */ /* 0x0005e20000100800 */
[----:B------:R-:W-:Y:S01]  /*1f30*/  CS2R R172, SRZ ;  /* 0x0000000000ac7805 */ /* 0x000fe2000001ff00 */
[----:B0-----:R-:W-:Y:S01]  /*1f40*/  IMAD R8, R217, 0x4, R4 ;  /* 0x00000004d9087824 */ /* 0x001fe200078e0204 */
[----:B------:R-:W-:Y:S01]  /*1f50*/  CS2R R174, SRZ ;  /* 0x0000000000ae7805 */ /* 0x000fe2000001ff00 */
[----:B------:R0:W-:Y:S01]  /*1f60*/  STL [R1+0x138], R5 ;  /* 0x0001380501007387 */ /* 0x0001e20000100800 */
[----:B------:R-:W-:-:S02]  /*1f70*/  CS2R R176, SRZ ;  /* 0x0000000000b07805 */ /* 0x000fc4000001ff00 */
[-C--:B-1----:R-:W-:Y:S01]  /*1f80*/  LEA.HI.X.SX32 R3, R10, R29.reuse, 0x1, P1 ;  /* 0x0000001d0a037211 */ /* 0x082fe200008f0eff */
[----:B------:R-:W-:Y:S01]  /*1f90*/  IMAD R10, R217, 0x4, R8 ;  /* 0x00000004d90a7824 */ /* 0x000fe200078e0208 */
[----:B------:R-:W-:Y:S02]  /*1fa0*/  CS2R R178, SRZ ;  /* 0x0000000000b27805 */ /* 0x000fe4000001ff00 */
[----:B------:R-:W-:Y:S02]  /*1fb0*/  CS2R R180, SRZ ;  /* 0x0000000000b47805 */ /* 0x000fe4000001ff00 */
[-C--:B--2---:R-:W-:Y:S01]  /*1fc0*/  LEA.HI.X.SX32 R13, R18, R29.reuse, 0x1, P5 ;  /* 0x0000001d120d7211 */ /* 0x084fe200028f0eff */
[----:B------:R1:W-:Y:S01]  /*1fd0*/  STL [R1+0x8c], R3 ;  /* 0x00008c0301007387 */ /* 0x0003e20000100800 */
[----:B------:R-:W-:Y:S01]  /*1fe0*/  CS2R R182, SRZ ;  /* 0x0000000000b67805 */ /* 0x000fe2000001ff00 */
[----:B------:R-:W-:Y:S01]  /*1ff0*/  UMOV UR10, 0xfffffffe ;  /* 0xfffffffe000a7882 */ /* 0x000fe20000000000 */
[-C--:B0-----:R-:W-:Y:S01]  /*2000*/  LEA.HI.X.SX32 R5, R14, R29.reuse, 0x1, P3 ;  /* 0x0000001d0e057211 */ /* 0x081fe200018f0eff */
[----:B------:R0:W-:Y:S01]  /*2010*/  STL [R1+0xac], R12 ;  /* 0x0000ac0c01007387 */ /* 0x0001e20000100800 */
[----:B------:R-:W-:Y:S01]  /*2020*/  UMOV UR11, 0x7fffffdf ;  /* 0x7fffffdf000b7882 */ /* 0x000fe20000000000 */
[----:B------:R-:W-:Y:S01]  /*2030*/  UMOV UR9, URZ ;  /* 0x0000003f00097c82 */ /* 0x000fe20008000000 */
[----:B------:R-:W-:Y:S01]  /*2040*/  UMOV UR5, URZ ;  /* 0x0000003f00057c82 */ /* 0x000fe20008000000 */
[----:B------:R2:W-:Y:S01]  /*2050*/  STL [R1+0xcc], R5 ;  /* 0x0000cc0501007387 */ /* 0x0005e20000100800 */
[----:B------:R-:W-:Y:S01]  /*2060*/  UMOV UR4, URZ ;  /* 0x0000003f00047c82 */ /* 0x000fe20008000000 */
[----:B-1----:R-:W-:Y:S01]  /*2070*/  LEA.HI.X.SX32 R3, R16, R29, 0x1, P4 ;  /* 0x0000001d10037211 */ /* 0x002fe200020f0eff */
[----:B------:R-:W-:-:S02]  /*2080*/  UIADD3.64 UR10, UR8, -UR10, URZ ;  /* 0x8000000a080a7297 */ /* 0x000fc4000fffe03f */
[----:B------:R-:W-:Y:S01]  /*2090*/  UIADD3.64 UR26, UR30, 0x2, URZ ;  /* 0x000000021e1a7897 */ /* 0x000fe2000fffe03f */
[C---:B0-----:R-:W-:Y:S01]  /*20a0*/  IMAD R12, R217.reuse, 0x8, R10 ;  /* 0x00000008d90c7824 */ /* 0x041fe200078e020a */
[----:B------:R0:W-:Y:S01]  /*20b0*/  STL [R1+0xec], R3 ;  /* 0x0000ec0301007387 */ /* 0x0001e20000100800 */
[----:B------:R-:W-:Y:S01]  /*20c0*/  UIADD3.64 UR22, UR30, 0x4, URZ ;  /* 0x000000041e167897 */ /* 0x000fe2000fffe03f */
[----:B--2---:R-:W-:Y:S02]  /*20d0*/  LEA.HI.X.SX32 R5, R20, R29, 0x1, P6 ;  /* 0x0000001d14057211 */ /* 0x004fe400030f0eff */
[----:B------:R1:W-:Y:S01]  /*20e0*/  STL [R1+0x10c], R13 ;  /* 0x00010c0d01007387 */ /* 0x0003e20000100800 */
[----:B------:R-:W-:Y:S01]  /*20f0*/  IMAD R14, R217, 0x4, R12 ;  /* 0x00000004d90e7824 */ /* 0x000fe200078e020c */
[----:B------:R-:W-:Y:S01]  /*2100*/  ULDC UR16, c[0x0][0x238] ;  /* 0x00008e0000107ab9 */ /* 0x000fe20000000800 */
[----:B------:R-:W-:Y:S01]  /*2110*/  UMOV UR14, UR8 ;  /* 0x00000008000e7c82 */ /* 0x000fe20008000000 */
[----:B------:R2:W-:Y:S01]  /*2120*/  STL [R1+0x12c], R5 ;  /* 0x00012c0501007387 */ /* 0x0005e20000100800 */
[----:B------:R-:W-:Y:S01]  /*2130*/  UMOV UR15, 0x80000020 ;  /* 0x80000020000f7882 */ /* 0x000fe20000000000 */
[-C--:B0-----:R-:W-:Y:S01]  /*2140*/  IADD3 R3, P1, R2, R27.reuse, RZ ;  /* 0x0000001b02037210 */ /* 0x081fe20007f3e0ff */
[----:B------:R-:W-:Y:S01]  /*2150*/  UMOV UR34, UR8 ;  /* 0x0000000800227c82 */ /* 0x000fe20008000000 */
[----:B------:R-:W-:Y:S01]  /*2160*/  UMOV UR35, 0x40000040 ;  /* 0x4000004000237882 */ /* 0x000fe20000000000 */
[----:B-1----:R-:W-:-:S02]  /*2170*/  IADD3 R13, P2, R6, R27, RZ ;  /* 0x0000001b060d7210 */ /* 0x002fc40007f5e0ff */
[----:B------:R0:W-:Y:S02]  /*2180*/  STL [R1+0x40], R3 ;  /* 0x0000400301007387 */ /* 0x0001e40000100800 */
[----:B------:R-:W-:Y:S02]  /*2190*/  LEA.HI.X.SX32 R15, R6, R29, 0x1, P2 ;  /* 0x0000001d060f7211 */ /* 0x000fe400010f0eff */
[----:B------:R1:W-:Y:S01]  /*21a0*/  STL [R1+0x48], R13 ;  /* 0x0000480d01007387 */ /* 0x0003e20000100800 */
[----:B------:R-:W-:Y:S01]  /*21b0*/  IADD3 R16, P2, R8, R27, RZ ;  /* 0x0000001b08107210 */ /* 0x000fe20007f5e0ff */
[----:B--2---:R-:W-:Y:S01]  /*21c0*/  IMAD R5, R28, 0x2, R11 ;  /* 0x000000021c057824 */ /* 0x004fe200078e020b */
[----:B0-----:R-:W-:Y:S01]  /*21d0*/  LEA.HI.X.SX32 R3, R2, R29, 0x1, P1 ;  /* 0x0000001d02037211 */ /* 0x001fe200008f0eff */
[----:B------:R-:W-:Y:S02]  /*21e0*/  IMAD R2, R217, 0x4, R14 ;  /* 0x00000004d9027824 */ /* 0x000fe400078e020e */
[----:B-1----:R-:W-:-:S02]  /*21f0*/  IMAD R13, R28, 0x2, R5 ;  /* 0x000000021c0d7824 */ /* 0x002fc400078e0205 */
[----:B------:R0:W-:Y:S01]  /*2200*/  STL [R1+0x3c], R3 ;  /* 0x00003c0301007387 */ /* 0x0001e20000100800 */
[----:B------:R-:W-:-:S03]  /*2210*/  IMAD R6, R217, 0x8, R2 ;  /* 0x00000008d9067824 */ /* 0x000fc600078e0202 */
[----:B------:R1:W-:Y:S01]  /*2220*/  STL [R1+0x44], R15 ;  /* 0x0000440f01007387 */ /* 0x0003e20000100800 */
[----:B0-----:R-:W-:Y:S01]  /*2230*/  IADD3 R3, P1, R4, R27, RZ ;  /* 0x0000001b04037210 */ /* 0x001fe20007f3e0ff */
[----:B-1----:R-:W-:-:S04]  /*2240*/  IMAD R15, R28, 0x2, R13 ;  /* 0x000000021c0f7824 */ /* 0x002fc800078e020d */
[----:B------:R0:W-:Y:S01]  /*2250*/  STL [R1+0x58], R3 ;  /* 0x0000580301007387 */ /* 0x0001e20000100800 */
[----:B------:R-:W-:-:S03]  /*2260*/  IMAD R17, R28, 0x2, R15 ;  /* 0x000000021c117824 */ /* 0x000fc600078e020f */
[----:B------:R1:W-:Y:S01]  /*2270*/  STL [R1+0x60], R16 ;  /* 0x0000601001007387 */ /* 0x0003e20000100800 */
[----:B------:R-:W-:Y:S01]  /*2280*/  IMAD R18, R28, 0x2, R17 ;  /* 0x000000021c127824 */ /* 0x000fe200078e0211 */
[-C--:B0-----:R-:W-:Y:S01]  /*2290*/  LEA.HI.X.SX32 R3, R4, R29.reuse, 0x1, P1 ;  /* 0x0000001d04037211 */ /* 0x081fe200008f0eff */
[C---:B------:R-:W-:Y:S02]  /*22a0*/  IMAD R4, R217.reuse, 0x4, R6 ;  /* 0x00000004d9047824 */ /* 0x040fe400078e0206 */
[----:B------:R-:W-:Y:S01]  /*22b0*/  IMAD R19, R28, 0x2, R18 ;  /* 0x000000021c137824 */ /* 0x000fe200078e0212 */
[----:B-1----:R-:W-:Y:S01]  /*22c0*/  LEA.HI.X.SX32 R16, R8, R29, 0x1, P2 ;  /* 0x0000001d08107211 */ /* 0x002fe200010f0eff */
[----:B------:R0:W-:Y:S01]  /*22d0*/  STL [R1+0x54], R3 ;  /* 0x0000540301007387 */ /* 0x0001e20000100800 */
[----:B------:R-:W-:Y:S02]  /*22e0*/  IMAD R8, R217, 0x4, R4 ;  /* 0x00000004d9087824 */ /* 0x000fe400078e0204 */
[C---:B------:R-:W-:Y:S01]  /*22f0*/  IMAD R20, R28.reuse, 0x2, R19 ;  /* 0x000000021c147824 */ /* 0x040fe200078e0213 */
[----:B------:R1:W-:Y:S03]  /*2300*/  STL [R1+0x5c], R16 ;  /* 0x00005c1001007387 */ /* 0x0003e60000100800 */
[----:B------:R-:W-:Y:S01]  /*2310*/  IMAD R21, R28, 0x2, R20 ;  /* 0x000000021c157824 */ /* 0x000fe200078e0214 */
[----:B0-----:R-:W-:-:S03]  /*2320*/  IADD3 R3, P1, R10, R27, RZ ;  /* 0x0000001b0a037210 */ /* 0x001fc60007f3e0ff */
[----:B------:R-:W-:Y:S01]  /*2330*/  IMAD R22, R28, 0x2, R21 ;  /* 0x000000021c167824 */ /* 0x000fe200078e0215 */
[----:B-1----:R-:W-:Y:S01]  /*2340*/  IADD3 R16, P2, R12, R27, RZ ;  /* 0x0000001b0c107210 */ /* 0x002fe20007f5e0ff */
[----:B------:R0:W-:Y:S02]  /*2350*/  STL [R1+0x68], R3 ;  /* 0x0000680301007387 */ /* 0x0001e40000100800 */
[C---:B------:R-:W-:Y:S02]  /*2360*/  IMAD R23, R28.reuse, 0x2, R22 ;  /* 0x000000021c177824 */ /* 0x040fe400078e0216 */
[----:B------:R1:W-:Y:S02]  /*2370*/  STL [R1+0x78], R16 ;  /* 0x0000781001007387 */ /* 0x0003e40000100800 */
[----:B------:R-:W-:Y:S01]  /*2380*/  IMAD R24, R28, 0x2, R23 ;  /* 0x000000021c187824 */ /* 0x000fe200078e0217 */
[-C--:B0-----:R-:W-:Y:S01]  /*2390*/  LEA.HI.X.SX32 R3, R10, R29.reuse, 0x1, P1 ;  /* 0x0000001d0a037211 */ /* 0x081fe200008f0eff */
[----:B------:R-:W-:Y:S01]  /*23a0*/  IMAD R10, R217, 0x8, R8 ;  /* 0x00000008d90a7824 */ /* 0x000fe200078e0208 */
[----:B-1----:R-:W-:-:S03]  /*23b0*/  LEA.HI.X.SX32 R16, R12, R29, 0x1, P2 ;  /* 0x0000001d0c107211 */ /* 0x002fc600010f0eff */
[----:B------:R0:W-:Y:S01]  /*23c0*/  STL [R1+0x64], R3 ;  /* 0x0000640301007387 */ /* 0x0001e20000100800 */
[----:B------:R-:W-:-:S03]  /*23d0*/  IMAD R12, R217, 0x4, R10 ;  /* 0x00000004d90c7824 */ /* 0x000fc600078e020a */
[----:B------:R1:W-:Y:S01]  /*23e0*/  STL [R1+0x74], R16 ;  /* 0x0000741001007387 */ /* 0x0003e20000100800 */
[-C--:B0-----:R-:W-:Y:S02]  /*23f0*/  IADD3 R3, P1, R14, R27.reuse, RZ ;  /* 0x0000001b0e037210 */ /* 0x081fe40007f3e0ff */
[----:B-1----:R-:W-:-:S03]  /*2400*/  IADD3 R16, P2, R2, R27, RZ ;  /* 0x0000001b02107210 */ /* 0x002fc60007f5e0ff */
[----:B------:R0:W-:Y:S04]  /*2410*/  STL [R1+0x80], R3 ;  /* 0x0000800301007387 */ /* 0x0001e80000100800 */
[----:B------:R1:W-:Y:S01]  /*2420*/  STL [R1+0x88], R16 ;  /* 0x0000881001007387 */ /* 0x0003e20000100800 */
        /* <DEDUP_REMOVED lines=14> */
[C---:B------:R-:W-:Y:S01]  /*2510*/  IADD3 R216, P2, R10.reuse, R27, RZ ;  /* 0x0000001b0ad87210 */ /* 0x040fe20007f5e0ff */
[----:B------:R-:W-:Y:S02]  /*2520*/  IMAD R4, R217, 0x4, R6 ;  /* 0x00000004d9047824 */ /* 0x000fe400078e0206 */
[----:B------:R1:W-:Y:S01]  /*2530*/  STL [R1+0x9c], R16 ;  /* 0x00009c1001007387 */ /* 0x0003e20000100800 */
[----:B------:R-:W-:Y:S02]  /*2540*/  LEA.HI.X.SX32 R10, R10, R29, 0x1, P2 ;  /* 0x0000001d0a0a7211 */ /* 0x000fe400010f0eff */
[----:B0-----:R-:W-:-:S04]  /*2550*/  IADD3 R3, P1, R8, R27, RZ ;  /* 0x0000001b08037210 */ /* 0x001fc80007f3e0ff */
[----:B------:R-:W-:Y:S01]  /*2560*/  LEA.HI.X.SX32 R8, R8, R29, 0x1, P1 ;  /* 0x0000001d08087211 */ /* 0x000fe200008f0eff */
[----:B------:R0:W-:Y:S01]  /*2570*/  STL [R1+0xa8], R3 ;  /* 0x0000a80301007387 */ /* 0x0001e20000100800 */
[----:B-1----:R-:W-:-:S03]  /*2580*/  IMAD R16, R217, 0x8, R4 ;  /* 0x00000008d9107824 */ /* 0x002fc600078e0204 */
[----:B------:R-:W-:Y:S01]  /*2590*/  STL [R1+0xb8], R216 ;  /* 0x0000b8d801007387 */ /* 0x000fe20000100800 */
[----:B0-----:R-:W-:-:S05]  /*25a0*/  IADD3 R3, P3, R12, R27, RZ ;  /* 0x0000001b0c037210 */ /* 0x001fca0007f7e0ff */
[----:B------:R0:W-:Y:S04]  /*25b0*/  STL [R1+0xc0], R3 ;  /* 0x0000c00301007387 */ /* 0x0001e80000100800 */
[----:B------:R1:W-:Y:S04]  /*25c0*/  STL [R1+0xa4], R8 ;  /* 0x0000a40801007387 */ /* 0x0003e80000100800 */
[----:B------:R2:W-:Y:S01]  /*25d0*/  STL [R1+0xb4], R10 ;  /* 0x0000b40a01007387 */ /* 0x0005e20000100800 */
[----:B0-----:R-:W-:Y:S02]  /*25e0*/  LEA.HI.X.SX32 R3, R12, R29, 0x1, P3 ;  /* 0x0000001d0c037211 */ /* 0x001fe400018f0eff */
[----:B------:R-:W-:Y:S01]  /*25f0*/  IADD3 R12, P2, R2, R27, RZ ;  /* 0x0000001b020c7210 */ /* 0x000fe20007f5e0ff */
[----:B-1----:R-:W-:-:S02]  /*2600*/  IMAD R8, R217, 0x4, R16 ;  /* 0x00000004d9087824 */ /* 0x002fc400078e0210 */
[----:B------:R0:W-:Y:S01]  /*2610*/  STL [R1+0xbc], R3 ;  /* 0x0000bc0301007387 */ /* 0x0001e20000100800 */
[----:B--2---:R-:W-:-:S04]  /*2620*/  IADD3 R10, P1, R14, R27, RZ ;  /* 0x0000001b0e0a7210 */ /* 0x004fc80007f3e0ff */
[----:B------:R-:W-:Y:S01]  /*2630*/  LEA.HI.X.SX32 R14, R14, R29, 0x1, P1 ;  /* 0x0000001d0e0e7211 */ /* 0x000fe200008f0eff */
[----:B------:R1:W-:Y:S01]  /*2640*/  STL [R1+0xc8], R10 ;  /* 0x0000c80a01007387 */ /* 0x0003e20000100800 */
[----:B0-----:R-:W-:-:S03]  /*2650*/  IADD3 R3, P3, R6, R27, RZ ;  /* 0x0000001b06037210 */ /* 0x001fc60007f7e0ff */
[----:B------:R0:W-:Y:S04]  /*2660*/  STL [R1+0xd8], R12 ;  /* 0x0000d80c01007387 */ /* 0x0001e80000100800 */
[----:B------:R2:W-:Y:S01]  /*2670*/  STL [R1+0xe0], R3 ;  /* 0x0000e00301007387 */ /* 0x0005e20000100800 */
[----:B-1----:R-:W-:-:S03]  /*2680*/  IMAD R10, R217, 0x4, R8 ;  /* 0x00000004d90a7824 */ /* 0x002fc600078e0208 */
[----:B------:R-:W-:Y:S01]  /*2690*/  STL [R1+0xc4], R14 ;  /* 0x0000c40e01007387 */ /* 0x000fe20000100800 */
[-C--:B0-----:R-:W-:Y:S01]  /*26a0*/  LEA.HI.X.SX32 R12, R2, R29.reuse, 0x1, P2 ;  /* 0x0000001d020c7211 */ /* 0x081fe200010f0eff */
[----:B------:R-:W-:Y:S01]  /*26b0*/  IMAD R2, R217, 0x8, R10 ;  /* 0x00000008d9027824 */ /* 0x000fe200078e020a */
[----:B--2---:R-:W-:-:S03]  /*26c0*/  LEA.HI.X.SX32 R3, R6, R29, 0x1, P3 ;  /* 0x0000001d06037211 */ /* 0x004fc600018f0eff */
[----:B------:R0:W-:Y:S01]  /*26d0*/  STL [R1+0xd4], R12 ;  /* 0x0000d40c01007387 */ /* 0x0001e20000100800 */
[----:B------:R-:W-:-:S03]  /*26e0*/  IADD3 R6, P1, R4, R27, RZ ;  /* 0x0000001b04067210 */ /* 0x000fc60007f3e0ff */
[----:B------:R1:W-:Y:S04]  /*26f0*/  STL [R1+0xdc], R3 ;  /* 0x0000dc0301007387 */ /* 0x0003e80000100800 */
[----:B------:R2:W-:Y:S01]  /*2700*/  STL [R1+0xe8], R6 ;  /* 0x0000e80601007387 */ /* 0x0005e20000100800 */
[-C--:B0-----:R-:W-:Y:S02]  /*2710*/  IADD3 R12, P3, R8, R27.reuse, RZ ;  /* 0x0000001b080c7210 */ /* 0x081fe40007f7e0ff */
[----:B-1----:R-:W-:Y:S01]  /*2720*/  IADD3 R3, P2, R16, R27, RZ ;  /* 0x0000001b10037210 */ /* 0x002fe20007f5e0ff */
[----:B--2---:R-:W-:-:S04]  /*2730*/  IMAD R6, R217, 0x4, R2 ;  /* 0x00000004d9067824 */ /* 0x004fc800078e0202 */
[----:B------:R0:W-:Y:S04]  /*2740*/  STL [R1+0xf8], R3 ;  /* 0x0000f80301007387 */ /* 0x0001e80000100800 */
[----:B------:R1:W-:Y:S01]  /*2750*/  STL [R1+0x100], R12 ;  /* 0x0001000c01007387 */ /* 0x0003e20000100800 */
[-C--:B0-----:R-:W-:Y:S02]  /*2760*/  LEA.HI.X.SX32 R3, R4, R29.reuse, 0x1, P1 ;  /* 0x0000001d04037211 */ /* 0x081fe400008f0eff */
[-C--:B------:R-:W-:Y:S02]  /*2770*/  LEA.HI.X.SX32 R4, R8, R29.reuse, 0x1, P3 ;  /* 0x0000001d08047211 */ /* 0x080fe400018f0eff */
[----:B-1----:R-:W-:Y:S01]  /*2780*/  LEA.HI.X.SX32 R12, R16, R29, 0x1, P2 ;  /* 0x0000001d100c7211 */ /* 0x002fe200010f0eff */
[----:B------:R0:W-:Y:S01]  /*2790*/  STL [R1+0xe4], R3 ;  /* 0x0000e40301007387 */ /* 0x0001e20000100800 */
[----:B------:R-:W-:-:S03]  /*27a0*/  IADD3 R8, P2, R2, R27, RZ ;  /* 0x0000001b02087210 */ /* 0x000fc60007f5e0ff */
[----:B------:R1:W-:Y:S04]  /*27b0*/  STL [R1+0xf4], R12 ;  /* 0x0000f40c01007387 */ /* 0x0003e80000100800 */
[----:B------:R2:W-:Y:S01]  /*27c0*/  STL [R1+0xfc], R4 ;  /* 0x0000fc0401007387 */ /* 0x0005e20000100800 */
[----:B0-----:R-:W-:Y:S01]  /*27d0*/  IMAD R3, R217, 0x4, R6 ;  /* 0x00000004d9037824 */ /* 0x001fe200078e0206 */
[-C--:B-1----:R-:W-:Y:S02]  /*27e0*/  IADD3 R12, P1, R10, R27.reuse, RZ ;  /* 0x0000001b0a0c7210 */ /* 0x082fe40007f3e0ff */
[----:B--2---:R-:W-:-:S03]  /*27f0*/  IADD3 R4, P3, R6, R27, RZ ;  /* 0x0000001b06047210 */ /* 0x004fc60007f7e0ff */
[----:B------:R0:W-:Y:S04]  /*2800*/  STL [R1+0x108], R12 ;  /* 0x0001080c01007387 */ /* 0x0001e80000100800 */
[----:B------:R1:W-:Y:S04]  /*2810*/  STL [R1+0x118], R8 ;  /* 0x0001180801007387 */ /* 0x0003e80000100800 */
[----:B------:R2:W-:Y:S01]  /*2820*/  STL [R1+0x120], R4 ;  /* 0x0001200401007387 */ /* 0x0005e20000100800 */
[----:B0-----:R-:W-:Y:S02]  /*2830*/  IADD3 R12, P4, R3, R27, RZ ;  /* 0x0000001b030c7210 */ /* 0x001fe40007f9e0ff */
[----:B-1----:R-:W-:-:S03]  /*2840*/  LEA.HI.X.SX32 R8, R10, R29, 0x1, P1 ;  /* 0x0000001d0a087211 */ /* 0x002fc600008f0eff */
[----:B------:R-:W-:Y:S01]  /*2850*/  STL [R1+0x128], R12 ;  /* 0x0001280c01007387 */ /* 0x000fe20000100800 */
[-C--:B------:R-:W-:Y:S02]  /*2860*/  LEA.HI.X.SX32 R3, R3, R29.reuse, 0x1, P4 ;  /* 0x0000001d03037211 */ /* 0x080fe400020f0eff */
[-C--:B--2---:R-:W-:Y:S01]  /*2870*/  LEA.HI.X.SX32 R4, R2, R29.reuse, 0x1, P2 ;  /* 0x0000001d02047211 */ /* 0x084fe200010f0eff */
[----:B------:R-:W-:Y:S01]  /*2880*/  STL [R1+0x104], R8 ;  /* 0x0001040801007387 */ /* 0x000fe20000100800 */
[----:B------:R-:W-:Y:S02]  /*2890*/  LEA.HI.X.SX32 R2, R6, R29, 0x1, P3 ;  /* 0x0000001d06027211 */ /* 0x000fe400018f0eff */
[----:B------:R-:W-:Y:S01]  /*28a0*/  IADD3 R6, P2, R13, R25, RZ ;  /* 0x000000190d067210 */ /* 0x000fe20007f5e0ff */
[----:B------:R0:W-:Y:S04]  /*28b0*/  STL [R1+0x114], R4 ;  /* 0x0001140401007387 */ /* 0x0001e80000100800 */
[----:B------:R1:W-:Y:S04]  /*28c0*/  STL [R1+0x11c], R2 ;  /* 0x00011c0201007387 */ /* 0x0003e80000100800 */
[----:B------:R2:W-:Y:S01]  /*28d0*/  STL [R1+0x124], R3 ;  /* 0x0001240301007387 */ /* 0x0005e20000100800 */
[----:B0-----:R-:W-:Y:S01]  /*28e0*/  LEA.HI.X.SX32 R4, R9, R26, 0x1, P0 ;  /* 0x0000001a09047211 */ /* 0x001fe200000f0eff */
[----:B-1----:R-:W-:-:S04]  /*28f0*/  IMAD R2, R28, 0x2, R24 ;  /* 0x000000021c027824 */ /* 0x002fc800078e0218 */
[----:B------:R0:W-:Y:S01]  /*2900*/  STL [R1+0x134], R4 ;  /* 0x0001340401007387 */ /* 0x0001e20000100800 */
[----:B--2---:R-:W-:-:S05]  /*2910*/  IADD3 R3, P0, R11, R25, RZ ;  /* 0x000000190b037210 */ /* 0x004fca0007f1e0ff */
[----:B------:R1:W-:Y:S01]  /*2920*/  STL [R1+0x140], R3 ;  /* 0x0001400301007387 */ /* 0x0003e20000100800 */
[----:B0-----:R-:W-:-:S04]  /*2930*/  IADD3 R4, P1, R5, R25, RZ ;  /* 0x0000001905047210 */ /* 0x001fc80007f3e0ff */
[----:B------:R-:W-:Y:S01]  /*2940*/  LEA.HI.X.SX32 R5, R5, R26, 0x1, P1 ;  /* 0x0000001a05057211 */ /* 0x000fe200008f0eff */
[----:B------:R0:W-:Y:S01]  /*2950*/  STL [R1+0x148], R4 ;  /* 0x0001480401007387 */ /* 0x0001e20000100800 */
[----:B-1----:R-:W-:-:S03]  /*2960*/  IMAD R3, R28, 0x2, R2 ;  /* 0x000000021c037824 */ /* 0x002fc600078e0202 */
[----:B------:R1:W-:Y:S01]  /*2970*/  STL [R1+0x150], R6 ;  /* 0x0001500601007387 */ /* 0x0003e20000100800 */
[-C--:B0-----:R-:W-:Y:S02]  /*2980*/  LEA.HI.X.SX32 R4, R11, R26.reuse, 0x1, P0 ;  /* 0x0000001a0b047211 */ /* 0x081fe400000f0eff */
[----:B-1----:R-:W-:-:S03]  /*2990*/  LEA.HI.X.SX32 R6, R13, R26, 0x1, P2 ;  /* 0x0000001a0d067211 */ /* 0x002fc600010f0eff */
[----:B------:R0:W-:Y:S01]  /*29a0*/  STL [R1+0x13c], R4 ;  /* 0x00013c0401007387 */ /* 0x0001e20000100800 */
[----:B------:R-:W-:-:S03]  /*29b0*/  IADD3 R8, P2, R18, R25, RZ ;  /* 0x0000001912087210 */ /* 0x000fc60007f5e0ff */
[----:B------:R1:W-:Y:S01]  /*29c0*/  STL [R1+0x144], R5 ;  /* 0x0001440501007387 */ /* 0x0003e20000100800 */
[-C--:B------:R-:W-:Y:S02]  /*29d0*/  LEA.HI.X.SX32 R9, R18, R26.reuse, 0x1, P2 ;  /* 0x0000001a12097211 */ /* 0x080fe400010f0eff */
[CC--:B------:R-:W-:Y:S01]  /*29e0*/  IADD3 R10, P2, R21.reuse, R25.reuse, RZ ;  /* 0x00000019150a7210 */ /* 0x0c0fe20007f5e0ff */
[----:B------:R2:W-:Y:S01]  /*29f0*/  STL [R1+0x14c], R6 ;  /* 0x00014c0601007387 */ /* 0x0005e20000100800 */
[----:B0-----:R-:W-:Y:S02]  /*2a00*/  IMAD R4, R28, 0x2, R3 ;  /* 0x000000021c047824 */ /* 0x001fe400078e0203 */
[----:B------:R-:W-:Y:S02]  /*2a10*/  LEA.HI.X.SX32 R11, R21, R26, 0x1, P2 ;  /* 0x0000001a150b7211 */ /* 0x000fe400010f0eff */
[-C--:B------:R-:W-:Y:S02]  /*2a20*/  IADD3 R12, P2, R24, R25.reuse, RZ ;  /* 0x00000019180c7210 */ /* 0x080fe40007f5e0ff */
[----:B-1----:R-:W-:-:S02]  /*2a30*/  IADD3 R5, P0, R15, R25, RZ ;  /* 0x000000190f057210 */ /* 0x002fc40007f1e0ff */
[-C--:B------:R-:W-:Y:S02]  /*2a40*/  LEA.HI.X.SX32 R13, R24, R26.reuse, 0x1, P2 ;  /* 0x0000001a180d7211 */ /* 0x080fe400010f0eff */
[----:B--2---:R-:W-:Y:S01]  /*2a50*/  IADD3 R6, P1, R17, R25, RZ ;  /* 0x0000001911067210 */ /* 0x004fe20007f3e0ff */
[----:B------:R0:W-:Y:S04]  /*2a60*/  STL [R1+0x158], R5 ;  /* 0x0001580501007387 */ /* 0x0001e80000100800 */
[----:B------:R1:W-:Y:S04]  /*2a70*/  STL [R1+0x160], R6 ;  /* 0x0001600601007387 */ /* 0x0003e80000100800 */
[----:B------:R2:W-:Y:S01]  /*2a80*/  STL [R1+0x168], R8 ;  /* 0x0001680801007387 */ /* 0x0005e20000100800 */
[----:B0-----:R-:W-:Y:S01]  /*2a90*/  IMAD R5, R28, 0x2, R4 ;  /* 0x000000021c057824 */ /* 0x001fe200078e0204 */
[----:B-1----:R-:W-:-:S02]  /*2aa0*/  LEA.HI.X.SX32 R6, R15, R26, 0x1, P0 ;  /* 0x0000001a0f067211 */ /* 0x002fc400000f0eff */
[----:B--2---:R-:W-:-:S03]  /*2ab0*/  LEA.HI.X.SX32 R8, R17, R26, 0x1, P1 ;  /* 0x0000001a11087211 */ /* 0x004fc600008f0eff */
[----:B------:R0:W-:Y:S04]  /*2ac0*/  STL [R1+0x154], R6 ;  /* 0x0001540601007387 */ /* 0x0001e80000100800 */
[----:B------:R1:W-:Y:S04]  /*2ad0*/  STL [R1+0x15c], R8 ;  /* 0x00015c0801007387 */ /* 0x0003e80000100800 */
[----:B------:R2:W-:Y:S01]  /*2ae0*/  STL [R1+0x164], R9 ;  /* 0x0001640901007387 */ /* 0x0005e20000100800 */
[----:B0-----:R-:W-:Y:S01]  /*2af0*/  IMAD R6, R28, 0x2, R5 ;  /* 0x000000021c067824 */ /* 0x001fe200078e0205 */
[----:B-1----:R-:W-:-:S02]  /*2b00*/  IADD3 R8, P0, R19, R25, RZ ;  /* 0x0000001913087210 */ /* 0x002fc40007f1e0ff */
[----:B--2---:R-:W-:-:S03]  /*2b10*/  IADD3 R9, P1, R20, R25, RZ ;  /* 0x0000001914097210 */ /* 0x004fc60007f3e0ff */
        /* <DEDUP_REMOVED lines=18> */
[----:B------:R0:W-:Y:S01]  /*2c40*/  STL [R1+0x184], R11 ;  /* 0x0001840b01007387 */ /* 0x0001e20000100800 */
[----:B------:R-:W-:-:S03]  /*2c50*/  IADD3 R14, P1, R3, R25, RZ ;  /* 0x00000019030e7210 */ /* 0x000fc60007f3e0ff */
[----:B------:R1:W-:Y:S01]  /*2c60*/  STL [R1+0x18c], R12 ;  /* 0x00018c0c01007387 */ /* 0x0003e20000100800 */
[----:B------:R-:W-:-:S03]  /*2c70*/  LEA.HI.X.SX32 R3, R3, R26, 0x1, P1 ;  /* 0x0000001a03037211 */ /* 0x000fc600008f0eff */
[----:B------:R2:W-:Y:S01]  /*2c80*/  STL [R1+0x194], R13 ;  /* 0x0001940d01007387 */ /* 0x0005e20000100800 */
[----:B0-----:R-:W-:Y:S01]  /*2c90*/  IMAD R11, R28, 0x2, R10 ;  /* 0x000000021c0b7824 */ /* 0x001fe200078e020a */
[-C--:B-1----:R-:W-:Y:S02]  /*2ca0*/  IADD3 R12, P0, R2, R25.reuse, RZ ;  /* 0x00000019020c7210 */ /* 0x082fe40007f1e0ff */
[----:B--2---:R-:W-:-:S03]  /*2cb0*/  IADD3 R13, P2, R4, R25, RZ ;  /* 0x00000019040d7210 */ /* 0x004fc60007f5e0ff */
[----:B------:R0:W-:Y:S01]  /*2cc0*/  STL [R1+0x1a0], R12 ;  /* 0x0001a00c01007387 */ /* 0x0001e20000100800 */
[-C--:B------:R-:W-:Y:S02]  /*2cd0*/  LEA.HI.X.SX32 R2, R2, R26.reuse, 0x1, P0 ;  /* 0x0000001a02027211 */ /* 0x080fe400000f0eff */
[----:B------:R-:W-:Y:S01]  /*2ce0*/  LEA.HI.X.SX32 R4, R4, R26, 0x1, P2 ;  /* 0x0000001a04047211 */ /* 0x000fe200010f0eff */
[----:B------:R-:W-:Y:S04]  /*2cf0*/  STL [R1+0x1a8], R14 ;  /* 0x0001a80e01007387 */ /* 0x000fe80000100800 */
[----:B------:R1:W-:Y:S01]  /*2d00*/  STL [R1+0x1b0], R13 ;  /* 0x0001b00d01007387 */ /* 0x0003e20000100800 */
[----:B0-----:R-:W-:-:S03]  /*2d10*/  IMAD R12, R28, 0x2, R11 ;  /* 0x000000021c0c7824 */ /* 0x001fc600078e020b */
[----:B------:R0:W-:Y:S04]  /*2d20*/  STL [R1+0x19c], R2 ;  /* 0x00019c0201007387 */ /* 0x0001e80000100800 */
[----:B------:R2:W-:Y:S01]  /*2d30*/  STL [R1+0x1a4], R3 ;  /* 0x0001a40301007387 */ /* 0x0005e20000100800 */
[----:B-1----:R-:W-:-:S03]  /*2d40*/  IADD3 R13, P2, R8, R25, RZ ;  /* 0x00000019080d7210 */ /* 0x002fc60007f5e0ff */
[----:B------:R1:W-:Y:S01]  /*2d50*/  STL [R1+0x1ac], R4 ;  /* 0x0001ac0401007387 */ /* 0x0003e20000100800 */
[----:B0-----:R-:W-:Y:S01]  /*2d60*/  IMAD R2, R28, 0x2, R12 ;  /* 0x000000021c027824 */ /* 0x001fe200078e020c */
[-C--:B--2---:R-:W-:Y:S02]  /*2d70*/  IADD3 R3, P0, R5, R25.reuse, RZ ;  /* 0x0000001905037210 */ /* 0x084fe40007f1e0ff */
[----:B-1----:R-:W-:-:S03]  /*2d80*/  IADD3 R4, P1, R6, R25, RZ ;  /* 0x0000001906047210 */ /* 0x002fc60007f3e0ff */
[----:B------:R0:W-:Y:S04]  /*2d90*/  STL [R1+0x1b8], R3 ;  /* 0x0001b80301007387 */ /* 0x0001e80000100800 */
[----:B------:R1:W-:Y:S04]  /*2da0*/  STL [R1+0x1c0], R4 ;  /* 0x0001c00401007387 */ /* 0x0003e80000100800 */
[----:B------:R-:W-:Y:S01]  /*2db0*/  STL [R1+0x1c8], R13 ;  /* 0x0001c80d01007387 */ /* 0x000fe20000100800 */
[----:B0-----:R-:W-:Y:S01]  /*2dc0*/  IMAD R3, R28, 0x2, R2 ;  /* 0x000000021c037824 */ /* 0x001fe200078e0202 */
[----:B-1----:R-:W-:-:S02]  /*2dd0*/  LEA.HI.X.SX32 R4, R5, R26, 0x1, P0 ;  /* 0x0000001a05047211 */ /* 0x002fc400000f0eff */
[-C--:B------:R-:W-:Y:S02]  /*2de0*/  LEA.HI.X.SX32 R5, R6, R26.reuse, 0x1, P1 ;  /* 0x0000001a06057211 */ /* 0x080fe400008f0eff */
[----:B------:R-:W-:Y:S01]  /*2df0*/  LEA.HI.X.SX32 R6, R8, R26, 0x1, P2 ;  /* 0x0000001a08067211 */ /* 0x000fe200010f0eff */
        /* <DEDUP_REMOVED lines=10> */
[----:B0-----:R-:W-:Y:S01]  /*2ea0*/  IMAD R5, R28, 0x2, R4 ;  /* 0x000000021c057824 */ /* 0x001fe200078e0204 */
[----:B-1----:R-:W-:-:S02]  /*2eb0*/  LEA.HI.X.SX32 R6, R9, R26, 0x1, P0 ;  /* 0x0000001a09067211 */ /* 0x002fc400000f0eff */
[-C--:B------:R-:W-:Y:S02]  /*2ec0*/  LEA.HI.X.SX32 R9, R11, R26.reuse, 0x1, P2 ;  /* 0x0000001a0b097211 */ /* 0x080fe400010f0eff */
[----:B--2---:R-:W-:Y:S01]  /*2ed0*/  LEA.HI.X.SX32 R8, R10, R26, 0x1, P1 ;  /* 0x0000001a0a087211 */ /* 0x004fe200008f0eff */
[----:B------:R0:W-:Y:S01]  /*2ee0*/  STL [R1+0x1cc], R6 ;  /* 0x0001cc0601007387 */ /* 0x0001e20000100800 */
[----:B------:R-:W-:-:S03]  /*2ef0*/  IADD3 R10, P1, R2, R25, RZ ;  /* 0x00000019020a7210 */ /* 0x000fc60007f3e0ff */
[----:B------:R1:W-:Y:S04]  /*2f00*/  STL [R1+0x1d4], R8 ;  /* 0x0001d40801007387 */ /* 0x0003e80000100800 */
[----:B------:R2:W-:Y:S01]  /*2f10*/  STL [R1+0x1dc], R9 ;  /* 0x0001dc0901007387 */ /* 0x0005e20000100800 */
[----:B0-----:R-:W-:Y:S01]  /*2f20*/  IMAD R6, R28, 0x2, R5 ;  /* 0x000000021c067824 */ /* 0x001fe200078e0205 */
[-C--:B-1----:R-:W-:Y:S02]  /*2f30*/  IADD3 R8, P0, R12, R25.reuse, RZ ;  /* 0x000000190c087210 */ /* 0x082fe40007f1e0ff */
[----:B--2---:R-:W-:-:S03]  /*2f40*/  IADD3 R9, P2, R3, R25, RZ ;  /* 0x0000001903097210 */ /* 0x004fc60007f5e0ff */
[----:B------:R0:W-:Y:S01]  /*2f50*/  STL [R1+0x1e8], R8 ;  /* 0x0001e80801007387 */ /* 0x0001e20000100800 */
[----:B------:R-:W-:-:S03]  /*2f60*/  LEA.HI.X.SX32 R11, R12, R26, 0x1, P0 ;  /* 0x0000001a0c0b7211 */ /* 0x000fc600000f0eff */
[----:B------:R1:W-:Y:S04]  /*2f70*/  STL [R1+0x1f0], R10 ;  /* 0x0001f00a01007387 */ /* 0x0003e80000100800 */
[----:B------:R2:W-:Y:S01]  /*2f80*/  STL [R1+0x1f8], R9 ;  /* 0x0001f80901007387 */ /* 0x0005e20000100800 */
[----:B0-----:R-:W-:-:S03]  /*2f90*/  IMAD R8, R28, 0x2, R6 ;  /* 0x000000021c087824 */ /* 0x001fc600078e0206 */
[----:B------:R-:W-:Y:S01]  /*2fa0*/  STL [R1+0x1e4], R11 ;  /* 0x0001e40b01007387 */ /* 0x000fe20000100800 */
[-C--:B-1----:R-:W-:Y:S01]  /*2fb0*/  LEA.HI.X.SX32 R10, R2, R26.reuse, 0x1, P1 ;  /* 0x0000001a020a7211 */ /* 0x082fe200008f0eff */
[----:B------:R-:W-:Y:S01]  /*2fc0*/  IMAD R2, R28, 0x2, R8 ;  /* 0x000000021c027824 */ /* 0x000fe200078e0208 */
[----:B--2---:R-:W-:-:S03]  /*2fd0*/  LEA.HI.X.SX32 R9, R3, R26, 0x1, P2 ;  /* 0x0000001a03097211 */ /* 0x004fc600010f0eff */
[----:B------:R0:W-:Y:S01]  /*2fe0*/  STL [R1+0x1ec], R10 ;  /* 0x0001ec0a01007387 */ /* 0x0001e20000100800 */
[----:B------:R-:W-:-:S03]  /*2ff0*/  IADD3 R3, P0, R4, R25, RZ ;  /* 0x0000001904037210 */ /* 0x000fc60007f1e0ff */
[----:B------:R1:W-:Y:S01]  /*3000*/  STL [R1+0x1f4], R9 ;  /* 0x0001f40901007387 */ /* 0x0003e20000100800 */
[----:B------:R-:W-:-:S03]  /*3010*/  LEA.HI.X.SX32 R4, R4, R26, 0x1, P0 ;  /* 0x0000001a04047211 */ /* 0x000fc600000f0eff */
[----:B------:R2:W-:Y:S01]  /*3020*/  STL [R1+0x200], R3 ;  /* 0x0002000301007387 */ /* 0x0005e20000100800 */
[-C--:B0-----:R-:W-:Y:S02]  /*3030*/  IADD3 R10, P1, R5, R25.reuse, RZ ;  /* 0x00000019050a7210 */ /* 0x081fe40007f3e0ff */
[----:B-1----:R-:W-:-:S03]  /*3040*/  IADD3 R9, P2, R6, R25, RZ ;  /* 0x0000001906097210 */ /* 0x002fc60007f5e0ff */
[----:B------:R-:W-:Y:S01]  /*3050*/  STL [R1+0x208], R10 ;  /* 0x0002080a01007387 */ /* 0x000fe20000100800 */
[----:B--2---:R-:W-:-:S03]  /*3060*/  IMAD R3, R28, 0x2, R2 ;  /* 0x000000021c037824 */ /* 0x004fc600078e0202 */
[----:B------:R0:W-:Y:S04]  /*3070*/  STL [R1+0x210], R9 ;  /* 0x0002100901007387 */ /* 0x0001e80000100800 */
[----:B------:R1:W-:Y:S01]  /*3080*/  STL [R1+0x1fc], R4 ;  /* 0x0001fc0401007387 */ /* 0x0003e20000100800 */
[-C--:B0-----:R-:W-:Y:S02]  /*3090*/  LEA.HI.X.SX32 R9, R5, R26.reuse, 0x1, P1 ;  /* 0x0000001a05097211 */ /* 0x081fe400008f0eff */
[----:B------:R-:W-:Y:S01]  /*30a0*/  LEA.HI.X.SX32 R5, R6, R26, 0x1, P2 ;  /* 0x0000001a06057211 */ /* 0x000fe200010f0eff */
[----:B-1----:R-:W-:Y:S02]  /*30b0*/  IMAD R4, R28, 0x2, R3 ;  /* 0x000000021c047824 */ /* 0x002fe400078e0203 */
[----:B------:R0:W-:Y:S01]  /*30c0*/  STL [R1+0x204], R9 ;  /* 0x0002040901007387 */ /* 0x0001e20000100800 */
[----:B------:R-:W-:-:S03]  /*30d0*/  IADD3 R6, P1, R2, R25, RZ ;  /* 0x0000001902067210 */ /* 0x000fc60007f3e0ff */
[----:B------:R1:W-:Y:S01]  /*30e0*/  STL [R1+0x20c], R5 ;  /* 0x00020c0501007387 */ /* 0x0003e20000100800 */
[-C--:B0-----:R-:W-:Y:S02]  /*30f0*/  IADD3 R9, P0, R8, R25.reuse, RZ ;  /* 0x0000001908097210 */ /* 0x081fe40007f1e0ff */
[----:B-1----:R-:W-:-:S03]  /*3100*/  IADD3 R5, P2, R3, R25, RZ ;  /* 0x0000001903057210 */ /* 0x002fc60007f5e0ff */
[----:B------:R0:W-:Y:S01]  /*3110*/  STL [R1+0x218], R9 ;  /* 0x0002180901007387 */ /* 0x0001e20000100800 */
[----:B------:R-:W-:-:S03]  /*3120*/  LEA.HI.X.SX32 R3, R3, R26, 0x1, P2 ;  /* 0x0000001a03037211 */ /* 0x000fc600010f0eff */
[----:B------:R1:W-:Y:S01]  /*3130*/  STL [R1+0x220], R6 ;  /* 0x0002200601007387 */ /* 0x0003e20000100800 */
[----:B------:R-:W-:-:S03]  /*3140*/  LOP3.LUT P2, RZ, R218, 0x2, RZ, 0xc0, !PT ;  /* 0x00000002daff7812 */ /* 0x000fc6000784c0ff */
[----:B------:R2:W-:Y:S01]  /*3150*/  STL [R1+0x228], R5 ;  /* 0x0002280501007387 */ /* 0x0005e20000100800 */
[----:B0-----:R-:W-:Y:S02]  /*3160*/  IADD3 R9, P3, R4, R25, RZ ;  /* 0x0000001904097210 */ /* 0x001fe40007f7e0ff */
[----:B-1----:R-:W-:-:S03]  /*3170*/  LEA.HI.X.SX32 R6, R8, R26, 0x1, P0 ;  /* 0x0000001a08067211 */ /* 0x002fc600000f0eff */
[----:B------:R-:W-:Y:S01]  /*3180*/  STL [R1+0x230], R9 ;  /* 0x0002300901007387 */ /* 0x000fe20000100800 */
[----:B------:R-:W-:Y:S01]  /*3190*/  IMAD.MOV.U32 R8, RZ, RZ, 0x3f800000 ;  /* 0x3f800000ff087424 */ /* 0x000fe200078e00ff */
[----:B------:R-:W-:Y:S02]  /*31a0*/  LOP3.LUT P0, RZ, R218, 0x1, RZ, 0xc0, !PT ;  /* 0x00000001daff7812 */ /* 0x000fe4000780c0ff */
[-C--:B--2---:R-:W-:Y:S01]  /*31b0*/  LEA.HI.X.SX32 R5, R2, R26.reuse, 0x1, P1 ;  /* 0x0000001a02057211 */ /* 0x084fe200008f0eff */
[----:B------:R0:W-:Y:S01]  /*31c0*/  STL [R1+0x214], R6 ;  /* 0x0002140601007387 */ /* 0x0001e20000100800 */
[----:B------:R-:W-:Y:S01]  /*31d0*/  LEA.HI.X.SX32 R2, R4, R26, 0x1, P3 ;  /* 0x0000001a04027211 */ /* 0x000fe200018f0eff */
[----:B------:R-:W-:Y:S01]  /*31e0*/  IMAD.MOV.U32 R4, RZ, RZ, 0x7632 ;  /* 0x00007632ff047424 */ /* 0x000fe200078e00ff */
[----:B------:R-:W-:Y:S01]  /*31f0*/  LOP3.LUT P1, RZ, R218, 0x80, RZ, 0xc0, !PT ;  /* 0x00000080daff7812 */ /* 0x000fe2000782c0ff */
[----:B------:R1:W-:Y:S03]  /*3200*/  STL [R1+0x21c], R5 ;  /* 0x00021c0501007387 */ /* 0x0003e60000100800 */
[----:B------:R-:W-:Y:S01]  /*3210*/  SEL R4, R4, 0x3276, !P2 ;  /* 0x0000327604047807 */ /* 0x000fe20005000000 */
[----:B------:R2:W-:Y:S01]  /*3220*/  STL [R1+0x224], R3 ;  /* 0x0002240301007387 */ /* 0x0005e20000100800 */
[----:B0-----:R-:W-:-:S03]  /*3230*/  IMAD.MOV.U32 R6, RZ, RZ, 0x3f800000 ;  /* 0x3f800000ff067424 */ /* 0x001fc600078e00ff */
[----:B------:R0:W-:Y:S01]  /*3240*/  STL [R1+0x22c], R2 ;  /* 0x00022c0201007387 */ /* 0x0001e20000100800 */
[----:B-1----:R-:W-:Y:S02]  /*3250*/  IMAD.MOV.U32 R5, RZ, RZ, 0x5410 ;  /* 0x00005410ff057424 */ /* 0x002fe400078e00ff */
[----:B--2---:R-:W-:-:S03]  /*3260*/  IMAD.MOV.U32 R3, RZ, RZ, RZ ;  /* 0x000000ffff037224 */ /* 0x004fc600078e00ff */
[----:B------:R-:W-:Y:S01]  /*3270*/  SEL R5, R5, 0x1054, !P2 ;  /* 0x0000105405057807 */ /* 0x000fe20005000000 */
[----:B0-----:R-:W-:-:S05]  /*3280*/  IMAD.MOV.U32 R2, RZ, RZ, 0x3f800000 ;  /* 0x3f800000ff027424 */ /* 0x001fca00078e00ff */
[----:B------:R-:W-:Y:S04]  /*3290*/  STL [R1+0x30], R2 ;  /* 0x0000300201007387 */ /* 0x000fe80000100800 */
[----:B------:R-:W-:Y:S04]  /*32a0*/  STL [R1+0x2c], R8 ;  /* 0x00002c0801007387 */ /* 0x000fe80000100800 */
[----:B------:R0:W-:Y:S04]  /*32b0*/  STL [R1+0x28], R6 ;  /* 0x0000280601007387 */ /* 0x0001e80000100800 */
[----:B------:R1:W-:Y:S01]  /*32c0*/  STL [R1+0x24], R2 ;  /* 0x0000240201007387 */ /* 0x0003e20000100800 */
[----:B0-----:R-:W-:-:S04]  /*32d0*/  SEL R6, RZ, 0x90, !P1 ;  /* 0x00000090ff067807 */ /* 0x001fc80004800000 */
[----:B------:R-:W-:-:S04]  /*32e0*/  LOP3.LUT R6, R6, 0x7f, R218, 0x78, !PT ;  /* 0x0000007f06067812 */ /* 0x000fc800078e78da */
[C---:B------:R-:W-:Y:S02]  /*32f0*/  LOP3.LUT R9, R6.reuse, 0x20, RZ, 0x3c, !PT ;  /* 0x0000002006097812 */ /* 0x040fe400078e3cff */
[C---:B------:R-:W-:Y:S02]  /*3300*/  LOP3.LUT R8, R6.reuse, 0x40, RZ, 0x3c, !PT ;  /* 0x0000004006087812 */ /* 0x040fe400078e3cff */
[----:B-1----:R-:W-:-:S07]  /*3310*/  LOP3.LUT R2, R6, 0x60, RZ, 0x3c, !PT ;  /* 0x0000006006027812 */ /* 0x002fce00078e3cff */
.L_x_1:
[----:B------:R-:W2:Y:S04]  /*3320*/  LDL R11, [R1+0x38] ;  /* 0x00003800010b7983 */ /* 0x000ea80000100800 */
[----:B------:R-:W3:Y:S04]  /*3330*/  LDL R10, [R1+0x40] ;  /* 0x00004000010a7983 */ /* 0x000ee80000100800 */
[----:B------:R-:W4:Y:S04]  /*3340*/  LDL R13, [R1+0x34] ;  /* 0x00003400010d7983 */ /* 0x000f280000100800 */
        /* <DEDUP_REMOVED lines=11> */
[----:B------:R-:W-:Y:S04]  /*3400*/  STL [R1+0x258], R241 ;  /* 0x000258f101007387 */ /* 0x000fe80000100800 */
[----:B------:R-:W-:Y:S04]  /*3410*/  STL [R1+0x254], R239 ;  /* 0x000254ef01007387 */ /* 0x000fe80000100800 */
[----:B------:R-:W-:Y:S04]  /*3420*/  STL [R1+0x250], R242 ;  /* 0x000250f201007387 */ /* 0x000fe80000100800 */
[----:B------:R-:W-:Y:S04]  /*3430*/  STL [R1+0x24c], R240 ;  /* 0x00024cf001007387 */ /* 0x000fe80000100800 */
[----:B------:R-:W-:Y:S04]  /*3440*/  STL [R1+0x248], R7 ;  /* 0x0002480701007387 */ /* 0x000fe80000100800 */
[----:B------:R0:W-:Y:S04]  /*3450*/  STL [R1+0x244], R5 ;  /* 0x0002440501007387 */ /* 0x0001e80000100800 */
[----:B------:R1:W-:Y:S04]  /*3460*/  STL [R1+0x240], R4 ;  /* 0x0002400401007387 */ /* 0x0003e80000100800 */
[----:B------:R1:W-:Y:S04]  /*3470*/  STL [R1+0x234], R217 ;  /* 0x000234d901007387 */ /* 0x0003e80000100800 */
[----:B------:R-:W4:Y:S04]  /*3480*/  LDL R16, [R1+0x64] ;  /* 0x0000640001107983 */ /* 0x000f280000100800 */
[----:B0-----:R-:W4:Y:S04]  /*3490*/  LDL R5, [R1+0x6c] ;  /* 0x00006c0001057983 */ /* 0x001f280000100800 */
[----:B------:R-:W4:Y:S04]  /*34a0*/  LDL R7, [R1+0x78] ;  /* 0x0000780001077983 */ /* 0x000f280000100800 */
[----:B-1----:R-:W4:Y:S01]  /*34b0*/  LDL R4, [R1+0x74] ;  /* 0x0000740001047983 */ /* 0x002f220000100800 */
[----:B------:R-:W-:-:S03]  /*34c0*/  SHF.R.S32.HI R9, RZ, 0x1f, R3 ;  /* 0x0000001fff097819 */ /* 0x000fc60000011403 */
        /* <DEDUP_REMOVED lines=8> */
[----:B------:R-:W4:Y:S01]  /*3550*/  LDL R225, [R1+0xf8] ;  /* 0x0000f80001e17983 */ /* 0x000f220000100800 */
[----:B--2---:R-:W-:-:S02]  /*3560*/  IADD3 R14, P1, R3, R11, RZ ;  /* 0x0000000b030e7210 */ /* 0x004fc40007f3e0ff */
[----:B---3--:R-:W-:-:S03]  /*3570*/  IADD3 R10, P2, R3, R10, RZ ;  /* 0x0000000a030a7210 */ /* 0x008fc60007f5e0ff */
[----:B----4-:R-:W-:Y:S01]  /*3580*/  IMAD.X R15, R9, 0x1, R13, P1 ;  /* 0x00000001090f7824 */ /* 0x010fe200008e060d */
[----:B------:R-:W-:Y:S01]  /*3590*/  IADD3 R12, P1, R3, R12, RZ ;  /* 0x0000000c030c7210 */ /* 0x000fe20007f3e0ff */
[----:B------:R-:W-:-:S03]  /*35a0*/  IMAD.X R11, R9, 0x1, R21, P2 ;  /* 0x00000001090b7824 */ /* 0x000fc600010e0615 */
[----:B------:R0:W2:Y:S01]  /*35b0*/  LDG.E.U8 R21, desc[UR20][R14.64] ;  /* 0x000000140e157981 */ /* 0x0000a2000c1e1100 */
[----:B------:R-:W-:-:S03]  /*35c0*/  IMAD.X R13, R9, 0x1, R22, P1 ;  /* 0x00000001090d7824 */ /* 0x000fc600008e0616 */
[----:B------:R1:W3:Y:S01]  /*35d0*/  LDG.E.U8 R22, desc[UR20][R10.64] ;  /* 0x000000140a167981 */ /* 0x0002e2000c1e1100 */
[----:B0-----:R-:W-:-:S03]  /*35e0*/  IADD3 R14, P2, R3, R216, RZ ;  /* 0x000000d8030e7210 */ /* 0x001fc60007f5e0ff */
[----:B------:R-:W4:Y:S01]  /*35f0*/  LDL R216, [R1+0x88] ;  /* 0x0000880001d87983 */ /* 0x000f220000100800 */
[----:B-1----:R-:W-:Y:S01]  /*3600*/  IADD3 R10, P1, R3, R23, RZ ;  /* 0x00000017030a7210 */ /* 0x002fe20007f3e0ff */
[C---:B------:R-:W-:Y:S02]  /*3610*/  IMAD.X R15, R9.reuse, 0x1, R20, P2 ;  /* 0x00000001090f7824 */ /* 0x040fe400010e0614 */
[----:B------:R0:W2:Y:S02]  /*3620*/  LDG.E.U8 R23, desc[UR20][R12.64] ;  /* 0x000000140c177981 */ /* 0x0000a4000c1e1100 */
[----:B------:R-:W-:Y:S02]  /*3630*/  IMAD.X R11, R9, 0x1, R19, P1 ;  /* 0x00000001090b7824 */ /* 0x000fe400008e0613 */
[----:B------:R-:W3:Y:S04]  /*3640*/  LDL R20, [R1+0x7c] ;  /* 0x00007c0001147983 */ /* 0x000ee80000100800 */
[----:B------:R-:W2:Y:S01]  /*3650*/  LDL R19, [R1+0x84] ;  /* 0x0000840001137983 */ /* 0x000ea20000100800 */
[----:B0-----:R-:W-:-:S03]  /*3660*/  IADD3 R12, P2, R3, R219, RZ ;  /* 0x000000db030c7210 */ /* 0x001fc60007f5e0ff */
[----:B------:R0:W2:Y:S02]  /*3670*/  LDG.E.U8 R24, desc[UR20][R14.64] ;  /* 0x000000140e187981 */ /* 0x0000a4000c1e1100 */
[----:B------:R-:W-:Y:S02]  /*3680*/  IMAD.X R13, R9, 0x1, R18, P2 ;  /* 0x00000001090d7824 */ /* 0x000fe400010e0612 */
[----:B------:R1:W2:Y:S04]  /*3690*/  LDG.E.U8 R25, desc[UR20][R10.64] ;  /* 0x000000140a197981 */ /* 0x0002a8000c1e1100 */
[----:B------:R-:W2:Y:S01]  /*36a0*/  LDL R18, [R1+0x8c] ;  /* 0x00008c0001127983 */ /* 0x000ea20000100800 */
[----:B0-----:R-:W-:-:S03]  /*36b0*/  IADD3 R14, P1, R3, R218, RZ ;  /* 0x000000da030e7210 */ /* 0x001fc60007f3e0ff */
[----:B------:R-:W2:Y:S01]  /*36c0*/  LDL R219, [R1+0xb0] ;  /* 0x0000b00001db7983 */ /* 0x000ea20000100800 */
[----:B-1----:R-:W-:-:S03]  /*36d0*/  IADD3 R10, P2, R3, R17, RZ ;  /* 0x00000011030a7210 */ /* 0x002fc60007f5e0ff */
[----:B------:R-:W2:Y:S04]  /*36e0*/  LDL R17, [R1+0xa8] ;  /* 0x0000a80001117983 */ /* 0x000ea80000100800 */
[----:B------:R0:W2:Y:S04]  /*36f0*/  LDG.E.U8 R26, desc[UR20][R12.64] ;  /* 0x000000140c1a7981 */ /* 0x0000a8000c1e1100 */
[----:B------:R-:W2:Y:S01]  /*3700*/  LDL R218, [R1+0xa4] ;  /* 0x0000a40001da7983 */ /* 0x000ea20000100800 */
[----:B------:R-:W-:-:S03]  /*3710*/  IMAD.X R15, R9, 0x1, R16, P1 ;  /* 0x00000001090f7824 */ /* 0x000fc600008e0610 */
[----:B------:R-:W2:Y:S01]  /*3720*/  LDL R16, [R1+0x9c] ;  /* 0x00009c0001107983 */ /* 0x000ea20000100800 */
[----:B------:R-:W-:-:S03]  /*3730*/  IMAD.X R11, R9, 0x1, R5, P2 ;  /* 0x00000001090b7824 */ /* 0x000fc600010e0605 */
[----:B------:R-:W2:Y:S01]  /*3740*/  LDL R5, [R1+0xac] ;  /* 0x0000ac0001057983 */ /* 0x000ea20000100800 */
[----:B0-----:R-:W-:-:S03]  /*3750*/  IADD3 R12, P1, R3, R7, RZ ;  /* 0x00000007030c7210 */ /* 0x001fc60007f3e0ff */
[----:B------:R-:W2:Y:S02]  /*3760*/  LDL R7, [R1+0xb8] ;  /* 0x0000b80001077983 */ /* 0x000ea40000100800 */
[----:B------:R-:W-:Y:S02]  /*3770*/  IMAD.X R13, R9, 0x1, R4, P1 ;  /* 0x00000001090d7824 */ /* 0x000fe400008e0604 */
[----:B------:R0:W2:Y:S04]  /*3780*/  LDG.E.U8 R27, desc[UR20][R14.64] ;  /* 0x000000140e1b7981 */ /* 0x0000a8000c1e1100 */
[----:B------:R-:W2:Y:S04]  /*3790*/  LDL R4, [R1+0xb4] ;  /* 0x0000b40001047983 */ /* 0x000ea80000100800 */
[----:B------:R4:W2:Y:S01]  /*37a0*/  LDG.E.U8 R28, desc[UR20][R10.64] ;  /* 0x000000140a1c7981 */ /* 0x0008a2000c1e1100 */
[----:B0-----:R-:W-:-:S03]  /*37b0*/  IADD3 R14, P2, R3, R217, RZ ;  /* 0x000000d9030e7210 */ /* 0x001fc60007f5e0ff */
[----:B------:R-:W2:Y:S04]  /*37c0*/  LDL R217, [R1+0xc0] ;  /* 0x0000c00001d97983 */ /* 0x000ea80000100800 */
[----:B------:R0:W2:Y:S01]  /*37d0*/  LDG.E.U8 R29, desc[UR20][R12.64] ;  /* 0x000000140c1d7981 */ /* 0x0000a2000c1e1100 */
[----:B----4-:R-:W-:-:S03]  /*37e0*/  IADD3 R10, P1, R3, R216, RZ ;  /* 0x000000d8030a7210 */ /* 0x010fc60007f3e0ff */
[----:B------:R-:W4:Y:S01]  /*37f0*/  LDL R216, [R1+0xc8] ;  /* 0x0000c80001d87983 */ /* 0x000f220000100800 */
[----:B---3--:R-:W-:-:S03]  /*3800*/  IMAD.X R15, R9, 0x1, R20, P2 ;  /* 0x00000001090f7824 */ /* 0x008fc600010e0614 */
[----:B------:R-:W3:Y:S01]  /*3810*/  LDL R20, [R1+0xbc] ;  /* 0x0000bc0001147983 */ /* 0x000ee20000100800 */
[----:B--2---:R-:W-:-:S03]  /*3820*/  IMAD.X R11, R9, 0x1, R19, P1 ;  /* 0x00000001090b7824 */ /* 0x004fc600008e0613 */
[----:B------:R-:W2:Y:S01]  /*3830*/  LDL R19, [R1+0xd0] ;  /* 0x0000d00001137983 */ /* 0x000ea20000100800 */
[----:B0-----:R-:W-:-:S03]  /*3840*/  IADD3 R12, P2, R3, R224, RZ ;  /* 0x000000e0030c7210 */ /* 0x001fc60007f5e0ff */
[----:B------:R0:W4:Y:S04]  /*3850*/  LDG.E.U8 R30, desc[UR20][R14.64] ;  /* 0x000000140e1e7981 */ /* 0x000128000c1e1100 */
[----:B------:R1:W4:Y:S01]  /*3860*/  LDG.E.U8 R31, desc[UR20][R10.64] ;  /* 0x000000140a1f7981 */ /* 0x000322000c1e1100 */
[----:B------:R-:W-:-:S03]  /*3870*/  IMAD.X R13, R9, 0x1, R18, P2 ;  /* 0x00000001090d7824 */ /* 0x000fc600010e0612 */
[----:B------:R-:W4:Y:S01]  /*3880*/  LDL R18, [R1+0xc4] ;  /* 0x0000c40001127983 */ /* 0x000f220000100800 */
[----:B0-----:R-:W-:-:S03]  /*3890*/  IADD3 R14, P1, R3, R222, RZ ;  /* 0x000000de030e7210 */ /* 0x001fc60007f3e0ff */
[----:B------:R0:W4:Y:S01]  /*38a0*/  LDG.E.U8 R32, desc[UR20][R12.64] ;  /* 0x000000140c207981 */ /* 0x000122000c1e1100 */
[----:B-1----:R-:W-:Y:S01]  /*38b0*/  IADD3 R10, P2, R3, R221, RZ ;  /* 0x000000dd030a7210 */ /* 0x002fe20007f5e0ff */
[----:B------:R-:W-:Y:S02]  /*38c0*/  IMAD.X R15, R9, 0x1, R220, P1 ;  /* 0x00000001090f7824 */ /* 0x000fe400008e06dc */
[----:B------:R-:W4:Y:S04]  /*38d0*/  LDL R224, [R1+0xec] ;  /* 0x0000ec0001e07983 */ /* 0x000f280000100800 */
[----:B------:R1:W4:Y:S01]  /*38e0*/  LDG.E.U8 R33, desc[UR20][R14.64] ;  /* 0x000000140e217981 */ /* 0x000322000c1e1100 */
[----:B0-----:R-:W-:-:S03]  /*38f0*/  IADD3 R12, P1, R3, R17, RZ ;  /* 0x00000011030c7210 */ /* 0x001fc60007f3e0ff */
[----:B------:R-:W4:Y:S02]  /*3900*/  LDL R17, [R1+0xd8] ;  /* 0x0000d80001117983 */ /* 0x000f240000100800 */
[C---:B------:R-:W-:Y:S02]  /*3910*/  IMAD.X R13, R9.reuse, 0x1, R218, P1 ;  /* 0x00000001090d7824 */ /* 0x040fe400008e06da */
[----:B------:R-:W4:Y:S04]  /*3920*/  LDL R222, [R1+0x100] ;  /* 0x0001000001de7983 */ /* 0x000f280000100800 */
[----:B------:R-:W4:Y:S04]  /*3930*/  LDL R221, [R1+0xf4] ;  /* 0x0000f40001dd7983 */ /* 0x000f280000100800 */
[----:B------:R-:W4:Y:S04]  /*3940*/  LDL R220, [R1+0x108] ;  /* 0x0001080001dc7983 */ /* 0x000f280000100800 */
[----:B------:R-:W4:Y:S01]  /*3950*/  LDG.E.U8 R35, desc[UR20][R12.64] ;  /* 0x000000140c237981 */ /* 0x000f22000c1e1100 */
[----:B------:R-:W-:Y:S01]  /*3960*/  IMAD.X R11, R9, 0x1, R16, P2 ;  /* 0x00000001090b7824 */ /* 0x000fe200010e0610 */
[----:B-1----:R-:W-:-:S02]  /*3970*/  IADD3 R14, P2, R3, R219, RZ ;  /* 0x000000db030e7210 */ /* 0x002fc40007f5e0ff */
[----:B------:R-:W4:Y:S03]  /*3980*/  LDL R16, [R1+0xcc] ;  /* 0x0000cc0001107983 */ /* 0x000f260000100800 */
[----:B------:R-:W-:Y:S01]  /*3990*/  IMAD.X R15, R9, 0x1, R5, P2 ;  /* 0x00000001090f7824 */ /* 0x000fe200010e0605 */
[----:B------:R0:W4:Y:S04]  /*39a0*/  LDG.E.U8 R34, desc[UR20][R10.64] ;  /* 0x000000140a227981 */ /* 0x000128000c1e1100 */
[----:B------:R-:W4:Y:S04]  /*39b0*/  LDL R5, [R1+0xd4] ;  /* 0x0000d40001057983 */ /* 0x000f280000100800 */
[----:B------:R-:W4:Y:S01]  /*39c0*/  LDL R219, [R1+0xfc] ;  /* 0x0000fc0001db7983 */ /* 0x000f220000100800 */
[----:B0-----:R-:W-:-:S03]  /*39d0*/  IADD3 R10, P1, R3, R7, RZ ;  /* 0x00000007030a7210 */ /* 0x001fc60007f3e0ff */
[----:B------:R-:W4:Y:S02]  /*39e0*/  LDL R7, [R1+0xe0] ;  /* 0x0000e00001077983 */ /* 0x000f240000100800 */
[----:B------:R-:W-:Y:S02]  /*39f0*/  IMAD.X R11, R9, 0x1, R4, P1 ;  /* 0x00000001090b7824 */ /* 0x000fe400008e0604 */
[----:B------:R-:W4:Y:S04]  /*3a00*/  LDL R218, [R1+0x110] ;  /* 0x0001100001da7983 */ /* 0x000f280000100800 */
[----:B------:R-:W4:Y:S01]  /*3a10*/  LDL R4, [R1+0xe8] ;  /* 0x0000e80001047983 */ /* 0x000f220000100800 */
[----:B------:R-:W-:-:S03]  /*3a20*/  IADD3 R12, P2, R3, R217, RZ ;  /* 0x000000d9030c7210 */ /* 0x000fc60007f5e0ff */
[----:B------:R-:W4:Y:S04]  /*3a30*/  LDL R217, [R1+0x104] ;  /* 0x0001040001d97983 */ /* 0x000f280000100800 */
[----:B------:R2:W4:Y:S04]  /*3a40*/  LDG.E.U8 R37, desc[UR20][R10.64] ;  /* 0x000000140a257981 */ /* 0x000528000c1e1100 */
[----:B------:R4:W4:Y:S01]  /*3a50*/  LDG.E.U8 R36, desc[UR20][R14.64] ;  /* 0x000000140e247981 */ /* 0x000922000c1e1100 */
[----:B---3--:R-:W-:-:S03]  /*3a60*/  IMAD.X R13, R9, 0x1, R20, P2 ;  /* 0x00000001090d7824 */ /* 0x008fc600010e0614 */
[----:B------:R-:W3:Y:S01]  /*3a70*/  LDL R20, [R1+0x10c] ;  /* 0x00010c0001147983 */ /* 0x000ee20000100800 */
[----:B--2---:R-:W-:-:S03]  /*3a80*/  IADD3 R10, P2, R3, R19, RZ ;  /* 0x00000013030a7210 */ /* 0x004fc60007f5e0ff */
[----:B------:R-:W2:Y:S01]  /*3a90*/  LDL R19, [R1+0x120] ;  /* 0x0001200001137983 */ /* 0x000ea20000100800 */
[----:B----4-:R-:W-:-:S03]  /*3aa0*/  IADD3 R14, P1, R3, R216, RZ ;  /* 0x000000d8030e7210 */ /* 0x010fc60007f3e0ff */
[----:B------:R0:W4:Y:S04]  /*3ab0*/  LDG.E.U8 R38, desc[UR20][R12.64] ;  /* 0x000000140c267981 */ /* 0x000128000c1e1100 */
[----:B------:R-:W4:Y:S01]  /*3ac0*/  LDL R216, [R1+0x118] ;  /* 0x0001180001d87983 */ /* 0x000f220000100800 */
[----:B------:R-:W-:-:S03]  /*3ad0*/  IMAD.X R15, R9, 0x1, R18, P1 ;  /* 0x00000001090f7824 */ /* 0x000fc600008e0612 */
[----:B------:R-:W4:Y:S04]  /*3ae0*/  LDL R18, [R1+0x11c] ;  /* 0x00011c0001127983 */ /* 0x000f280000100800 */
[----:B------:R1:W4:Y:S01]  /*3af0*/  LDG.E.U8 R39, desc[UR20][R14.64] ;  /* 0x000000140e277981 */ /* 0x000322000c1e1100 */
[----:B0-----:R-:W-:-:S03]  /*3b00*/  IADD3 R12, P1, R3, R17, RZ ;  /* 0x00000011030c7210 */ /* 0x001fc60007f3e0ff */
[----:B------:R-:W4:Y:S01]  /*3b10*/  LDL R17, [R1+0x114] ;  /* 0x0001140001117983 */ /* 0x000f220000100800 */
[----:B------:R-:W-:-:S03]  /*3b20*/  IMAD.X R11, R9, 0x1, R16, P2 ;  /* 0x00000001090b7824 */ /* 0x000fc600010e0610 */
[----:B------:R-:W4:Y:S04]  /*3b30*/  LDL R16, [R1+0x128] ;  /* 0x0001280001107983 */ /* 0x000f280000100800 */
[----:B------:R0:W4:Y:S01]  /*3b40*/  LDG.E.U8 R40, desc[UR20][R10.64] ;  /* 0x000000140a287981 */ /* 0x000122000c1e1100 */
[----:B------:R-:W-:-:S03]  /*3b50*/  IMAD.X R13, R9, 0x1, R5, P1 ;  /* 0x00000001090d7824 */ /* 0x000fc600008e0605 */
[----:B------:R-:W4:Y:S04]  /*3b60*/  LDL R5, [R1+0x130] ;  /* 0x0001300001057983 */ /* 0x000f280000100800 */
[----:B------:R0:W4:Y:S01]  /*3b70*/  LDG.E.U8 R41, desc[UR20][R12.64] ;  /* 0x000000140c297981 */ /* 0x000122000c1e1100 */
[----:B-1----:R-:W-:-:S03]  /*3b80*/  IADD3 R14, P2, R3, R7, RZ ;  /* 0x00000007030e7210 */ /* 0x002fc60007f5e0ff */
[----:B------:R-:W4:Y:S01]  /*3b90*/  LDL R7, [R1+0x124] ;  /* 0x0001240001077983 */ /* 0x000f220000100800 */
[----:B0-----:R-:W-:-:S03]  /*3ba0*/  IADD3 R10, P1, R3, R4, RZ ;  /* 0x00000004030a7210 */ /* 0x001fc60007f3e0ff */
[----:B------:R-:W4:Y:S01]  /*3bb0*/  LDL R4, [R1+0x12c] ;  /* 0x00012c0001047983 */ /* 0x000f220000100800 */
[----:B------:R-:W-:Y:S01]  /*3bc0*/  IMAD.X R15, R9, 0x1, R228, P2 ;  /* 0x00000001090f7824 */ /* 0x000fe200010e06e4 */
[----:B------:R-:W-:Y:S01]  /*3bd0*/  IADD3 R12, P2, R3, R227, RZ ;  /* 0x000000e3030c7210 */ /* 0x000fe20007f5e0ff */
[----:B------:R-:W-:-:S03]  /*3be0*/  IMAD.X R11, R9, 0x1, R226, P1 ;  /* 0x00000001090b7824 */ /* 0x000fc600008e06e2 */
[----:B------:R0:W4:Y:S01]  /*3bf0*/  LDG.E.U8 R42, desc[UR20][R14.64] ;  /* 0x000000140e2a7981 */ /* 0x000122000c1e1100 */
[----:B------:R-:W-:-:S03]  /*3c00*/  IMAD.X R13, R9, 0x1, R224, P2 ;  /* 0x00000001090d7824 */ /* 0x000fc600010e06e0 */
[----:B------:R1:W4:Y:S04]  /*3c10*/  LDG.E.U8 R44, desc[UR20][R10.64] ;  /* 0x000000140a2c7981 */ /* 0x000328000c1e1100 */
[----:B------:R1:W4:Y:S01]  /*3c20*/  LDG.E.U8 R45, desc[UR20][R12.64] ;  /* 0x000000140c2d7981 */ /* 0x000322000c1e1100 */
[C---:B0-----:R-:W-:Y:S02]  /*3c30*/  IADD3 R14, P1, R3.reuse, R225, RZ ;  /* 0x000000e1030e7210 */ /* 0x041fe40007f3e0ff */
[----:B-1----:R-:W-:-:S03]  /*3c40*/  IADD3 R10, P2, R3, R222, RZ ;  /* 0x000000de030a7210 */ /* 0x002fc60007f5e0ff */
[----:B------:R-:W-:Y:S01]  /*3c50*/  IMAD.X R15, R9, 0x1, R221, P1 ;  /* 0x00000001090f7824 */ /* 0x000fe200008e06dd */
[----:B------:R-:W-:Y:S01]  /*3c60*/  IADD3 R12, P1, R3, R220, RZ ;  /* 0x000000dc030c7210 */ /* 0x000fe20007f3e0ff */
[----:B------:R-:W-:-:S03]  /*3c70*/  IMAD.X R11, R9, 0x1, R219, P2 ;  /* 0x00000001090b7824 */ /* 0x000fc600010e06db */
[----:B------:R0:W4:Y:S01]  /*3c80*/  LDG.E.U8 R46, desc[UR20][R14.64] ;  /* 0x000000140e2e7981 */ /* 0x000122000c1e1100 */
[----:B------:R-:W-:-:S03]  /*3c90*/  IMAD.X R13, R9, 0x1, R217, P1 ;  /* 0x00000001090d7824 */ /* 0x000fc600008e06d9 */
[----:B------:R-:W4:Y:S04]  /*3ca0*/  LDG.E.U8 R47, desc[UR20][R10.64] ;  /* 0x000000140a2f7981 */ /* 0x000f28000c1e1100 */
[----:B------:R2:W4:Y:S01]  /*3cb0*/  LDG.E.U8 R48, desc[UR20][R12.64] ;  /* 0x000000140c307981 */ /* 0x000522000c1e1100 */
[----:B0-----:R-:W-:Y:S02]  /*3cc0*/  IADD3 R14, P2, R3, R218, RZ ;  /* 0x000000da030e7210 */ /* 0x001fe40007f5e0ff */
[----:B------:R-:W-:-:S04]  /*3cd0*/  LOP3.LUT R2, R2, 0xfffffff7, RZ, 0xc0, !PT ;  /* 0xfffffff702027812 */ /* 0x000fc800078ec0ff */
[----:B------:R-:W-:-:S04]  /*3ce0*/  @P0 LOP3.LUT R2, R2, 0x8, RZ, 0xfc, !PT ;  /* 0x0000000802020812 */ /* 0x000fc800078efcff */
[----:B------:R-:W-:Y:S02]  /*3cf0*/  LOP3.LUT R2, R2, 0xefffffff, RZ, 0xc0, !PT ;  /* 0xefffffff02027812 */ /* 0x000fe400078ec0ff */
[C---:B-----5:R-:W-:Y:S02]  /*3d00*/  LOP3.LUT R43, R0.reuse, 0x8, RZ, 0xfc, !PT ;  /* 0x00000008002b7812 */ /* 0x060fe400078efcff */
[----:B------:R-:W-:Y:S02]  /*3d10*/  LOP3.LUT R217, R0, 0x80, RZ, 0xfc, !PT ;  /* 0x0000008000d97812 */ /* 0x000fe400078efcff */
[----:B------:R-:W-:Y:S02]  /*3d20*/  LOP3.LUT R223, R223, 0xfffffffb, RZ, 0xc0, !PT ;  /* 0xfffffffbdfdf7812 */ /* 0x000fe400078ec0ff */
[----:B------:R-:W-:Y:S02]  /*3d30*/  LOP3.LUT R8, R8, 0xfffffff7, RZ, 0xc0, !PT ;  /* 0xfffffff708087812 */ /* 0x000fe400078ec0ff */
[----:B------:R-:W-:Y:S01]  /*3d40*/  LOP3.LUT R241, R0, 0x88, RZ, 0xfc, !PT ;  /* 0x0000008800f17812 */ /* 0x000fe200078efcff */
[----:B---3--:R-:W-:Y:S01]  /*3d50*/  IMAD.X R15, R9, 0x1, R20, P2 ;  /* 0x00000001090f7824 */ /* 0x008fe200010e0614 */
[----:B--2---:R-:W-:-:S04]  /*3d60*/  IADD3 R12, P2, R3, R19, RZ ;  /* 0x00000013030c7210 */ /* 0x004fc80007f5e0ff */
[----:B------:R0:W2:Y:S01]  /*3d70*/  LDG.E.U8 R49, desc[UR20][R14.64] ;  /* 0x000000140e317981 */ /* 0x0000a2000c1e1100 */
[----:B------:R-:W1:Y:S01]  /*3d80*/  S2R R19, SR_TID.X ;  /* 0x0000000000137919 */ /* 0x000e620000002100 */
[----:B----4-:R-:W-:-:S05]  /*3d90*/  IADD3 R10, P1, R3, R216, RZ ;  /* 0x000000d8030a7210 */ /* 0x010fca0007f3e0ff */
[C---:B------:R-:W-:Y:S02]  /*3da0*/  IMAD.X R11, R9.reuse, 0x1, R17, P1 ;  /* 0x00000001090b7824 */ /* 0x040fe400008e0611 */
[----:B------:R-:W-:-:S03]  /*3db0*/  IMAD.X R13, R9, 0x1, R18, P2 ;  /* 0x00000001090d7824 */ /* 0x000fc600010e0612 */
[----:B------:R-:W3:Y:S04]  /*3dc0*/  LDG.E.U8 R50, desc[UR20][R10.64] ;  /* 0x000000140a327981 */ /* 0x000ee8000c1e1100 */
[----:B------:R-:W4:Y:S01]  /*3dd0*/  LDG.E.U8 R51, desc[UR20][R12.64] ;  /* 0x000000140c337981 */ /* 0x000f22000c1e1100 */
[C---:B0-----:R-:W-:Y:S02]  /*3de0*/  IADD3 R14, P1, R3.reuse, R16, RZ ;  /* 0x00000010030e7210 */ /* 0x041fe40007f3e0ff */
[----:B------:R-:W-:Y:S01]  /*3df0*/  IADD3 R16, P3, R3, R5, RZ ;  /* 0x0000000503107210 */ /* 0x000fe20007f7e0ff */
[----:B-1----:R-:W-:-:S05]  /*3e00*/  IMAD.SHL.U32 R5, R19, 0x2, RZ ;  /* 0x0000000213057824 */ /* 0x002fca00078e00ff */
[----:B------:R-:W-:Y:S01]  /*3e10*/  LOP3.LUT R225, R5, 0x6, RZ, 0xc0, !PT ;  /* 0x0000000605e17812 */ /* 0x000fe200078ec0ff */
[----:B------:R-:W-:-:S05]  /*3e20*/  IMAD.X R15, R9, 0x1, R7, P1 ;  /* 0x00000001090f7824 */ /* 0x000fca00008e0607 */
[----:B------:R-:W2:Y:S01]  /*3e30*/  LDG.E.U8 R52, desc[UR20][R14.64] ;  /* 0x000000140e347981 */ /* 0x000ea2000c1e1100 */
[----:B------:R-:W-:Y:S01]  /*3e40*/  IMAD.X R17, R9, 0x1, R4, P3 ;  /* 0x0000000109117824 */ /* 0x000fe200018e0604 */
[----:B------:R-:W-:-:S04]  /*3e50*/  IADD3 R19, P3, R225, UR5, RZ ;  /* 0x00000005e1137c10 */ /* 0x000fc8000ff7e0ff */
[C---:B------:R-:W-:Y:S01]  /*3e60*/  IADD3 RZ, P1, R19.reuse, 0x8, RZ ;  /* 0x0000000813ff7810 */ /* 0x040fe20007f3e0ff */
[----:B------:R-:W-:Y:S01]  /*3e70*/  IMAD.X R63, RZ, RZ, UR4, P3 ;  /* 0x00000004ff3f7e24 */ /* 0x000fe200098e06ff */
[----:B------:R0:W4:Y:S03]  /*3e80*/  LDG.E.U8 R54, desc[UR20][R16.64] ;  /* 0x0000001410367981 */ /* 0x000126000c1e1100 */
[----:B------:R-:W-:Y:S01]  /*3e90*/  IMAD.X R64, RZ, RZ, R63, P1 ;  /* 0x000000ffff407224 */ /* 0x000fe200008e063f */
[C---:B------:R-:W-:Y:S01]  /*3ea0*/  IADD3 RZ, P1, R19.reuse, 0x20, RZ ;  /* 0x0000002013ff7810 */ /* 0x040fe20007f3e0ff */
[----:B------:R-:W-:Y:S01]  /*3eb0*/  STL [R1+0x238], R3 ;  /* 0x0002380301007387 */ /* 0x000fe20000100800 */
[----:B------:R-:W-:-:S03]  /*3ec0*/  IADD3 RZ, P6, R19, 0x9, RZ ;  /* 0x0000000913ff7810 */ /* 0x000fc60007fde0ff */
[--C-:B------:R-:W-:Y:S01]  /*3ed0*/  IMAD.X R57, RZ, RZ, R63.reuse, P1 ;  /* 0x000000ffff397224 */ /* 0x100fe200008e063f */
[C---:B------:R-:W-:Y:S01]  /*3ee0*/  IADD3 RZ, P1, R19.reuse, 0x39, RZ ;  /* 0x0000003913ff7810 */ /* 0x040fe20007f3e0ff */
[--C-:B------:R-:W-:Y:S01]  /*3ef0*/  IMAD.X R62, RZ, RZ, R63.reuse, P6 ;  /* 0x000000ffff3e7224 */ /* 0x100fe200030e063f */
[C---:B------:R-:W-:Y:S01]  /*3f00*/  IADD3 RZ, P6, R19.reuse, 0x21, RZ ;  /* 0x0000002113ff7810 */ /* 0x040fe20007fde0ff */
[----:B------:R-:W-:Y:S02]  /*3f10*/  BAR.SYNC.DEFER_BLOCKING 0x0 ;  /* 0x0000000000007b1d */ /* 0x000fe40000010000 */
[--C-:B0-----:R-:W-:Y:S01]  /*3f20*/  IMAD.X R17, RZ, RZ, R63.reuse, P1 ;  /* 0x000000ffff117224 */ /* 0x101fe200008e063f */
[C---:B------:R-:W-:Y:S02]  /*3f30*/  IADD3 RZ, P1, R19.reuse, 0x51, RZ ;  /* 0x0000005113ff7810 */ /* 0x040fe40007f3e0ff */
[----:B------:R-:W-:Y:S01]  /*3f40*/  IADD3 RZ, P5, R19, 0x10, RZ ;  /* 0x0000001013ff7810 */ /* 0x000fe20007fbe0ff */
[--C-:B------:R-:W-:Y:S01]  /*3f50*/  IMAD.X R55, RZ, RZ, R63.reuse, P6 ;  /* 0x000000ffff377224 */ /* 0x100fe200030e063f */
[----:B------:R-:W-:Y:S01]  /*3f60*/  IADD3 R225, P2, R225, UR5, RZ ;  /* 0x00000005e1e17c10 */ /* 0x000fe2000ff5e0ff */
[--C-:B------:R-:W-:Y:S01]  /*3f70*/  IMAD.X R11, RZ, RZ, R63.reuse, P1 ;  /* 0x000000ffff0b7224 */ /* 0x100fe200008e063f */
[C---:B------:R-:W-:Y:S01]  /*3f80*/  IADD3 RZ, P1, R19.reuse, 0x69, RZ ;  /* 0x0000006913ff7810 */ /* 0x040fe20007f3e0ff */
[--C-:B------:R-:W-:Y:S01]  /*3f90*/  IMAD.X R61, RZ, RZ, R63.reuse, P5 ;  /* 0x000000ffff3d7224 */ /* 0x100fe200028e063f */
[C---:B------:R-:W-:Y:S01]  /*3fa0*/  IADD3 RZ, P6, R19.reuse, 0x40, RZ ;  /* 0x0000004013ff7810 */ /* 0x040fe20007fde0ff */
[----:B------:R-:W-:Y:S01]  /*3fb0*/  IMAD.X R65, RZ, RZ, UR4, P2 ;  /* 0x00000004ff417e24 */ /* 0x000fe200090e06ff */
[C---:B------:R-:W-:Y:S01]  /*3fc0*/  IADD3 RZ, P3, R19.reuse, 0x18, RZ ;  /* 0x0000001813ff7810 */ /* 0x040fe20007f7e0ff */
[--C-:B------:R-:W-:Y:S01]  /*3fd0*/  IMAD.X R249, RZ, RZ, R63.reuse, P1 ;  /* 0x000000fffff97224 */ /* 0x100fe200008e063f */
[----:B------:R-:W-:Y:S01]  /*3fe0*/  IADD3 RZ, P5, R19, 0x28, RZ ;  /* 0x0000002813ff7810 */ /* 0x000fe20007fbe0ff */
[--C-:B------:R-:W-:Y:S01]  /*3ff0*/  IMAD.X R16, RZ, RZ, R63.reuse, P6 ;  /* 0x000000ffff107224 */ /* 0x100fe200030e063f */
[----:B------:R-:W-:Y:S01]  /*4000*/  ISETP.GT.U32.AND P1, PT, R225, R0, PT ;  /* 0x00000000e100720c */ /* 0x000fe20003f24070 */
[--C-:B------:R-:W-:Y:S01]  /*4010*/  IMAD.X R59, RZ, RZ, R63.reuse, P3 ;  /* 0x000000ffff3b7224 */ /* 0x100fe200018e063f */
[C---:B------:R-:W-:Y:S01]  /*4020*/  IADD3 RZ, P6, R19.reuse, 0x58, RZ ;  /* 0x0000005813ff7810 */ /* 0x040fe20007fde0ff */
[----:B------:R-:W-:Y:S01]  /*4030*/  IMAD.X R53, RZ, RZ, R63, P5 ;  /* 0x000000ffff357224 */ /* 0x000fe200028e063f */
[----:B------:R-:W-:-:S02]  /*4040*/  IADD3 RZ, P3, R19, 0x30, RZ ;  /* 0x0000003013ff7810 */ /* 0x000fc40007f7e0ff */
[----:B------:R-:W-:Y:S02]  /*4050*/  IADD3 RZ, P5, R19, 0x41, RZ ;  /* 0x0000004113ff7810 */ /* 0x000fe40007fbe0ff */
[----:B------:R-:W-:Y:S01]  /*4060*/  ISETP.GT.U32.AND.EX P1, PT, R65, RZ, PT, P1 ;  /* 0x000000ff4100720c */ /* 0x000fe20003f24110 */
[--C-:B------:R-:W-:Y:S01]  /*4070*/  IMAD.X R10, RZ, RZ, R63.reuse, P6 ;  /* 0x000000ffff0a7224 */ /* 0x100fe200030e063f */
[C---:B------:R-:W-:Y:S01]  /*4080*/  IADD3 RZ, P2, R19.reuse, 0x19, RZ ;  /* 0x0000001913ff7810 */ /* 0x040fe20007f5e0ff */
[--C-:B------:R-:W-:Y:S01]  /*4090*/  IMAD.X R20, RZ, RZ, R63.reuse, P3 ;  /* 0x000000ffff147224 */ /* 0x100fe200018e063f */
[C---:B------:R-:W-:Y:S01]  /*40a0*/  IADD3 RZ, P6, R19.reuse, 0x70, RZ ;  /* 0x0000007013ff7810 */ /* 0x040fe20007fde0ff */
[--C-:B------:R-:W-:Y:S01]  /*40b0*/  IMAD.X R15, RZ, RZ, R63.reuse, P5 ;  /* 0x000000ffff0f7224 */ /* 0x100fe200028e063f */
[C---:B------:R-:W-:Y:S01]  /*40c0*/  IADD3 RZ, P3, R19.reuse, 0x49, RZ ;  /* 0x0000004913ff7810 */ /* 0x040fe20007f7e0ff */
[--C-:B------:R-:W-:Y:S01]  /*40d0*/  IMAD.X R58, RZ, RZ, R63.reuse, P2 ;  /* 0x000000ffff3a7224 */ /* 0x100fe200010e063f */
[C---:B------:R-:W-:Y:S01]  /*40e0*/  IADD3 RZ, P5, R19.reuse, 0x59, RZ ;  /* 0x0000005913ff7810 */ /* 0x040fe20007fbe0ff */
[--C-:B------:R-:W-:Y:S01]  /*40f0*/  IMAD.X R250, RZ, RZ, R63.reuse, P6 ;  /* 0x000000fffffa7224 */ /* 0x100fe200030e063f */
[----:B------:R-:W-:Y:S01]  /*4100*/  IADD3 RZ, P2, R19, 0x38, RZ ;  /* 0x0000003813ff7810 */ /* 0x000fe20007f5e0ff */
[--C-:B------:R-:W-:Y:S01]  /*4110*/  IMAD.X R13, RZ, RZ, R63.reuse, P3 ;  /* 0x000000ffff0d7224 */ /* 0x100fe200018e063f */
[----:B------:R-:W-:Y:S01]  /*4120*/  ISETP.GE.U32.AND P6, PT, R225, R0, PT ;  /* 0x00000000e100720c */ /* 0x000fe20003fc6070 */
[--C-:B------:R-:W-:Y:S01]  /*4130*/  IMAD.X R9, RZ, RZ, R63.reuse, P5 ;  /* 0x000000ffff097224 */ /* 0x100fe200028e063f */
[C---:B------:R-:W-:Y:S01]  /*4140*/  IADD3 RZ, P3, R19.reuse, 0x61, RZ ;  /* 0x0000006113ff7810 */ /* 0x040fe20007f7e0ff */
[----:B------:R-:W-:Y:S01]  /*4150*/  IMAD.X R18, RZ, RZ, R63, P2 ;  /* 0x000000ffff127224 */ /* 0x000fe200010e063f */
[----:B------:R-:W-:-:S02]  /*4160*/  IADD3 RZ, P5, R19, 0x71, RZ ;  /* 0x0000007113ff7810 */ /* 0x000fc40007fbe0ff */
[----:B------:R-:W-:Y:S02]  /*4170*/  @P1 LOP3.LUT R2, R2, 0x10000000, RZ, 0xfc, !PT ;  /* 0x1000000002021812 */ /* 0x000fe400078efcff */
[----:B------:R-:W-:Y:S02]  /*4180*/  IADD3 RZ, P2, R19, 0x50, RZ ;  /* 0x0000005013ff7810 */ /* 0x000fe40007f5e0ff */
[----:B------:R-:W-:Y:S01]  /*4190*/  ISETP.GE.U32.AND.EX P1, PT, R65, RZ, PT, P6 ;  /* 0x000000ff4100720c */ /* 0x000fe20003f26160 */
[--C-:B------:R-:W-:Y:S01]  /*41a0*/  IMAD.X R221, RZ, RZ, R63.reuse, P3 ;  /* 0x000000ffffdd7224 */ /* 0x100fe200018e063f */
[----:B------:R-:W-:Y:S01]  /*41b0*/  IADD3 RZ, P3, R19, 0x78, RZ ;  /* 0x0000007813ff7810 */ /* 0x000fe20007f7e0ff */
[--C-:B------:R-:W-:Y:S01]  /*41c0*/  IMAD.X R251, RZ, RZ, R63.reuse, P5 ;  /* 0x000000fffffb7224 */ /* 0x100fe200028e063f */
[----:B------:R-:W-:Y:S01]  /*41d0*/  ISETP.GT.U32.AND P5, PT, R225, R43, PT ;  /* 0x0000002be100720c */ /* 0x000fe20003fa4070 */
[--C-:B------:R-:W-:Y:S01]  /*41e0*/  IMAD.X R12, RZ, RZ, R63.reuse, P2 ;  /* 0x000000ffff0c7224 */ /* 0x100fe200010e063f */
[----:B------:R-:W-:Y:S01]  /*41f0*/  IADD3 RZ, P2, R19, 0x68, RZ ;  /* 0x0000006813ff7810 */ /* 0x000fe20007f5e0ff */
[----:B------:R-:W-:Y:S01]  /*4200*/  IMAD.X R252, RZ, RZ, R63, P3 ;  /* 0x000000fffffc7224 */ /* 0x000fe200018e063f */
[----:B------:R-:W-:-:S02]  /*4210*/  ISETP.GT.U32.AND.EX P0, PT, R65, RZ, PT, P5 ;  /* 0x000000ff4100720c */ /* 0x000fc40003f04150 */
[-C--:B------:R-:W-:Y:S01]  /*4220*/  ISETP.GT.U32.AND P3, PT, R225, R217.reuse, PT ;  /* 0x000000d9e100720c */ /* 0x080fe20003f64070 */
[--C-:B------:R-:W-:Y:S01]  /*4230*/  IMAD.X R248, RZ, RZ, R63.reuse, P2 ;  /* 0x000000fffff87224 */ /* 0x100fe200010e063f */
[C---:B------:R-:W-:Y:S02]  /*4240*/  IADD3 RZ, P4, R19.reuse, 0x11, RZ ;  /* 0x0000001113ff7810 */ /* 0x040fe40007f9e0ff */
[----:B------:R-:W-:Y:S02]  /*4250*/  IADD3 RZ, P2, R19, 0x79, RZ ;  /* 0x0000007913ff7810 */ /* 0x000fe40007f5e0ff */
[----:B------:R-:W-:Y:S02]  /*4260*/  @P1 LOP3.LUT R223, R223, 0x4, RZ, 0xfc, !PT ;  /* 0x00000004dfdf1812 */ /* 0x000fe400078efcff */
[----:B------:R-:W-:Y:S01]  /*4270*/  ISETP.GT.U32.AND.EX P1, PT, R65, RZ, PT, P3 ;  /* 0x000000ff4100720c */ /* 0x000fe20003f24130 */
[--C-:B------:R-:W-:Y:S01]  /*4280*/  IMAD.X R60, RZ, RZ, R63.reuse, P4 ;  /* 0x000000ffff3c7224 */ /* 0x100fe200020e063f */
[----:B------:R-:W-:Y:S01]  /*4290*/  IADD3 RZ, P4, R19, 0x29, RZ ;  /* 0x0000002913ff7810 */ /* 0x000fe20007f9e0ff */
[----:B------:R-:W-:Y:S01]  /*42a0*/  IMAD.X R240, RZ, RZ, R63, P2 ;  /* 0x000000fffff07224 */ /* 0x000fe200010e063f */
[----:B------:R-:W-:-:S02]  /*42b0*/  ISETP.GE.U32.AND P2, PT, R225, R217, PT ;  /* 0x000000d9e100720c */ /* 0x000fc40003f46070 */
[----:B------:R-:W-:Y:S01]  /*42c0*/  @P0 LOP3.LUT R8, R8, 0x8, RZ, 0xfc, !PT ;  /* 0x0000000808080812 */ /* 0x000fe200078efcff */
[--C-:B------:R-:W-:Y:S01]  /*42d0*/  IMAD.X R56, RZ, RZ, R63.reuse, P4 ;  /* 0x000000ffff387224 */ /* 0x100fe200020e063f */
[----:B------:R-:W-:Y:S02]  /*42e0*/  ISETP.GE.U32.AND.EX P0, PT, R65, RZ, PT, P2 ;  /* 0x000000ff4100720c */ /* 0x000fe40003f06120 */
[----:B------:R-:W-:Y:S02]  /*42f0*/  IADD3 RZ, P4, R19, 0x48, RZ ;  /* 0x0000004813ff7810 */ /* 0x000fe40007f9e0ff */
[----:B------:R-:W-:Y:S02]  /*4300*/  LOP3.LUT R2, R2, 0xfffffffb, RZ, 0xc0, !PT ;  /* 0xfffffffb02027812 */ /* 0x000fe400078ec0ff */
[----:B------:R-:W-:Y:S01]  /*4310*/  ISETP.GT.U32.AND P2, PT, R225, R241, PT ;  /* 0x000000f1e100720c */ /* 0x000fe20003f44070 */
[----:B------:R-:W-:Y:S01]  /*4320*/  IMAD.X R14, RZ, RZ, R63, P4 ;  /* 0x000000ffff0e7224 */ /* 0x000fe200020e063f */
[----:B------:R-:W-:-:S02]  /*4330*/  @P1 LOP3.LUT R2, R2, 0x4, RZ, 0xfc, !PT ;  /* 0x0000000402021812 */ /* 0x000fc400078efcff */
[----:B------:R-:W-:Y:S02]  /*4340*/  IADD3 RZ, P4, R19, 0x60, RZ ;  /* 0x0000006013ff7810 */ /* 0x000fe40007f9e0ff */
[----:B------:R-:W-:Y:S02]  /*4350*/  ISETP.GT.U32.AND.EX P1, PT, R65, RZ, PT, P2 ;  /* 0x000000ff4100720c */ /* 0x000fe40003f24120 */
[----:B------:R-:W-:Y:S02]  /*4360*/  LOP3.LUT R2, R2, 0xfffffffe, RZ, 0xc0, !PT ;  /* 0xfffffffe02027812 */ /* 0x000fe400078ec0ff */
[----:B------:R-:W-:Y:S01]  /*4370*/  ISETP.GE.U32.AND P2, PT, R225, R241, PT ;  /* 0x000000f1e100720c */ /* 0x000fe20003f46070 */
[----:B------:R-:W-:Y:S01]  /*4380*/  IMAD.X R216, RZ, RZ, R63, P4 ;  /* 0x000000ffffd87224 */ /* 0x000fe200020e063f */
[----:B------:R-:W-:Y:S02]  /*4390*/  IADD3 RZ, P4, R19, 0x31, RZ ;  /* 0x0000003113ff7810 */ /* 0x000fe40007f9e0ff */
[----:B------:R-:W-:-:S02]  /*43a0*/  @P0 LOP3.LUT R2, R2, 0x1, RZ, 0xfc, !PT ;  /* 0x0000000102020812 */ /* 0x000fc400078efcff */
[----:B------:R-:W-:Y:S01]  /*43b0*/  ISETP.GE.U32.AND.EX P0, PT, R65, RZ, PT, P2 ;  /* 0x000000ff4100720c */ /* 0x000fe20003f06120 */
[----:B------:R-:W-:Y:S02]  /*43c0*/  IMAD.X R19, RZ, RZ, R63, P4 ;  /* 0x000000ffff137224 */ /* 0x000fe400020e063f */
[----:B------:R-:W-:Y:S01]  /*43d0*/  VIADD R63, R225, 0x8 ;  /* 0x00000008e13f7836 */ /* 0x000fe20000000000 */
[----:B------:R-:W-:-:S04]  /*43e0*/  LOP3.LUT R8, R8, 0x7fffffff, RZ, 0xc0, !PT ;  /* 0x7fffffff08087812 */ /* 0x000fc800078ec0ff */
[----:B------:R-:W-:-:S05]  /*43f0*/  ISETP.GT.U32.AND P2, PT, R63, R0, PT ;  /* 0x000000003f00720c */ /* 0x000fca0003f44070 */
[----:B------:R-:W-:Y:S02]  /*4400*/  @P0 LOP3.LUT R8, R8, 0x80000000, RZ, 0xfc, !PT ;  /* 0x8000000008080812 */ /* 0x000fe400078efcff */
[----:B------:R-:W-:Y:S02]  /*4410*/  ISETP.GT.U32.AND.EX P0, PT, R64, RZ, PT, P2 ;  /* 0x000000ff4000720c */ /* 0x000fe40003f04120 */
[----:B------:R-:W-:Y:S02]  /*4420*/  LOP3.LUT R2, R2, 0xfffffffd, RZ, 0xc0, !PT ;  /* 0xfffffffd02027812 */ /* 0x000fe400078ec0ff */
[----:B------:R-:W-:Y:S02]  /*4430*/  ISETP.GT.U32.AND P2, PT, R63, R217, PT ;  /* 0x000000d93f00720c */ /* 0x000fe40003f44070 */
[----:B------:R-:W-:Y:S02]  /*4440*/  @P1 LOP3.LUT R2, R2, 0x2, RZ, 0xfc, !PT ;  /* 0x0000000202021812 */ /* 0x000fe400078efcff */
[----:B------:R-:W-:-:S02]  /*4450*/  ISETP.GT.U32.AND.EX P1, PT, R64, RZ, PT, P2 ;  /* 0x000000ff4000720c */ /* 0x000fc40003f24120 */
[----:B------:R-:W-:Y:S02]  /*4460*/  LOP3.LUT R8, R8, 0xfffffffb, RZ, 0xc0, !PT ;  /* 0xfffffffb08087812 */ /* 0x000fe400078ec0ff */
[----:B------:R-:W-:Y:S02]  /*4470*/  ISETP.GE.U32.AND P4, PT, R225, R43, PT ;  /* 0x0000002be100720c */ /* 0x000fe40003f86070 */
[----:B------:R-:W-:Y:S02]  /*4480*/  ISETP.GT.U32.AND P2, PT, R63, R241, PT ;  /* 0x000000f13f00720c */ /* 0x000fe40003f44070 */
[----:B------:R-:W-:Y:S02]  /*4490*/  @P0 LOP3.LUT R8, R8, 0x4, RZ, 0xfc, !PT ;  /* 0x0000000408080812 */ /* 0x000fe400078efcff */
[----:B------:R-:W-:Y:S01]  /*44a0*/  ISETP.GE.U32.AND.EX P4, PT, R65, RZ, PT, P4 ;  /* 0x000000ff4100720c */ /* 0x000fe20003f86140 */
[----:B------:R-:W-:Y:S01]  /*44b0*/  VIADD R65, R225, 0x9 ;  /* 0x00000009e1417836 */ /* 0x000fe20000000000 */
[----:B------:R-:W-:-:S02]  /*44c0*/  ISETP.GT.U32.AND.EX P0, PT, R64, RZ, PT, P2 ;  /* 0x000000ff4000720c */ /* 0x000fc40003f04120 */
[----:B------:R-:W-:Y:S02]  /*44d0*/  LOP3.LUT R8, R8, 0xbfffffff, RZ, 0xc0, !PT ;  /* 0xbfffffff08087812 */ /* 0x000fe400078ec0ff */
[C---:B------:R-:W-:Y:S02]  /*44e0*/  ISETP.GT.U32.AND P2, PT, R65.reuse, R0, PT ;  /* 0x000000004100720c */ /* 0x040fe40003f44070 */
[----:B------:R-:W-:Y:S02]  /*44f0*/  @P1 LOP3.LUT R8, R8, 0x40000000, RZ, 0xfc, !PT ;  /* 0x4000000008081812 */ /* 0x000fe400078efcff */
[----:B------:R-:W-:Y:S02]  /*4500*/  ISETP.GT.U32.AND.EX P1, PT, R62, RZ, PT, P2 ;  /* 0x000000ff3e00720c */ /* 0x000fe40003f24120 */
[----:B------:R-:W-:Y:S02]  /*4510*/  LOP3.LUT R8, R8, 0xdfffffff, RZ, 0xc0, !PT ;  /* 0xdfffffff08087812 */ /* 0x000fe400078ec0ff */
[----:B------:R-:W-:-:S02]  /*4520*/  ISETP.GT.U32.AND P2, PT, R65, R43, PT ;  /* 0x0000002b4100720c */ /* 0x000fc40003f44070 */
[----:B------:R-:W-:Y:S02]  /*4530*/  @P0 LOP3.LUT R8, R8, 0x20000000, RZ, 0xfc, !PT ;  /* 0x2000000008080812 */ /* 0x000fe400078efcff */
[C---:B------:R-:W-:Y:S02]  /*4540*/  ISETP.GT.U32.AND.EX P0, PT, R62.reuse, RZ, PT, P2 ;  /* 0x000000ff3e00720c */ /* 0x040fe40003f04120 */
[----:B------:R-:W-:Y:S02]  /*4550*/  LOP3.LUT R223, R223, 0xfffffffd, RZ, 0xc0, !PT ;  /* 0xfffffffddfdf7812 */ /* 0x000fe400078ec0ff */
[----:B------:R-:W-:Y:S02]  /*4560*/  ISETP.GT.U32.AND P2, PT, R65, R217, PT ;  /* 0x000000d94100720c */ /* 0x000fe40003f44070 */
[----:B------:R-:W-:Y:S02]  /*4570*/  @P4 LOP3.LUT R223, R223, 0x2, RZ, 0xfc, !PT ;  /* 0x00000002dfdf4812 */ /* 0x000fe400078efcff */
[----:B------:R-:W-:-:S02]  /*4580*/  ISETP.GT.U32.AND.EX P3, PT, R62, RZ, PT, P2 ;  /* 0x000000ff3e00720c */ /* 0x000fc40003f64120 */
[----:B------:R-:W-:Y:S01]  /*4590*/  LOP3.LUT R223, R223, 0xbfffffff, RZ, 0xc0, !PT ;  /* 0xbfffffffdfdf7812 */ /* 0x000fe200078ec0ff */
[----:B------:R-:W-:Y:S01]  /*45a0*/  VIADD R63, R225, 0x10 ;  /* 0x00000010e13f7836 */ /* 0x000fe20000000000 */
[----:B------:R-:W-:Y:S02]  /*45b0*/  ISETP.GT.U32.AND P2, PT, R65, R241, PT ;  /* 0x000000f14100720c */ /* 0x000fe40003f44070 */
[----:B------:R-:W-:Y:S02]  /*45c0*/  @P0 LOP3.LUT R223, R223, 0x40000000, RZ, 0xfc, !PT ;  /* 0x40000000dfdf0812 */ /* 0x000fe400078efcff */
[----:B------:R-:W-:Y:S02]  /*45d0*/  ISETP.GT.U32.AND.EX P0, PT, R62, RZ, PT, P2 ;  /* 0x000000ff3e00720c */ /* 0x000fe40003f04120 */
[----:B------:R-:W-:Y:S02]  /*45e0*/  LOP3.LUT R8, R8, 0xefffffff, RZ, 0xc0, !PT ;  /* 0xefffffff08087812 */ /* 0x000fe400078ec0ff */
[----:B------:R-:W-:-:S02]  /*45f0*/  ISETP.GT.U32.AND P2, PT, R63, R0, PT ;  /* 0x000000003f00720c */ /* 0x000fc40003f44070 */
[----:B------:R-:W-:Y:S02]  /*4600*/  @P3 LOP3.LUT R8, R8, 0x10000000, RZ, 0xfc, !PT ;  /* 0x1000000008083812 */ /* 0x000fe400078efcff */
[----:B------:R-:W-:Y:S02]  /*4610*/  ISETP.GT.U32.AND.EX P3, PT, R61, RZ, PT, P2 ;  /* 0x000000ff3d00720c */ /* 0x000fe40003f64120 */
[----:B------:R-:W-:Y:S02]  /*4620*/  LOP3.LUT R8, R8, 0xf7ffffff, RZ, 0xc0, !PT ;  /* 0xf7ffffff08087812 */ /* 0x000fe400078ec0ff */
[----:B------:R-:W-:Y:S02]  /*4630*/  ISETP.GT.U32.AND P2, PT, R63, R43, PT ;  /* 0x0000002b3f00720c */ /* 0x000fe40003f44070 */
[----:B------:R-:W-:Y:S02]  /*4640*/  @P0 LOP3.LUT R8, R8, 0x8000000, RZ, 0xfc, !PT ;  /* 0x0800000008080812 */ /* 0x000fe400078efcff */
[----:B------:R-:W-:-:S02]  /*4650*/  ISETP.GT.U32.AND.EX P0, PT, R61, RZ, PT, P2 ;  /* 0x000000ff3d00720c */ /* 0x000fc40003f04120 */
[----:B------:R-:W-:Y:S02]  /*4660*/  LOP3.LUT R223, R223, 0xdfffffff, RZ, 0xc0, !PT ;  /* 0xdfffffffdfdf7812 */ /* 0x000fe400078ec0ff */
[----:B------:R-:W-:Y:S02]  /*4670*/  ISETP.GT.U32.AND P2, PT, R63, R217, PT ;  /* 0x000000d93f00720c */ /* 0x000fe40003f44070 */
[----:B------:R-:W-:Y:S02]  /*4680*/  @P3 LOP3.LUT R223, R223, 0x20000000, RZ, 0xfc, !PT ;  /* 0x20000000dfdf3812 */ /* 0x000fe400078efcff */
[----:B------:R-:W-:Y:S02]  /*4690*/  ISETP.GT.U32.AND.EX P3, PT, R61, RZ, PT, P2 ;  /* 0x000000ff3d00720c */ /* 0x000fe40003f64120 */
[----:B------:R-:W-:Y:S01]  /*46a0*/  LOP3.LUT R223, R223, 0xfdffffff, RZ, 0xc0, !PT ;  /* 0xfdffffffdfdf7812 */ /* 0x000fe200078ec0ff */
[----:B------:R-:W-:Y:S01]  /*46b0*/  VIADD R62, R225, 0x11 ;  /* 0x00000011e13e7836 */ /* 0x000fe20000000000 */
        /* <DEDUP_REMOVED lines=11> */
[----:B------:R-:W-:Y:S02]  /*4770*/  LOP3.LUT R223, R223, 0xf7ffffff, RZ, 0xc0, !PT ;  /* 0xf7ffffffdfdf7812 */ /* 0x000fe400078ec0ff */
[----:B------:R-:W-:-:S02]  /*4780*/  ISETP.GT.U32.AND P2, PT, R62, R217, PT ;  /* 0x000000d93e00720c */ /* 0x000fc40003f44070 */
[----:B------:R-:W-:Y:S02]  /*4790*/  @P3 LOP3.LUT R223, R223, 0x8000000, RZ, 0xfc, !PT ;  /* 0x08000000dfdf3812 */ /* 0x000fe400078efcff */
[----:B------:R-:W-:Y:S02]  /*47a0*/  ISETP.GT.U32.AND.EX P3, PT, R60, RZ, PT, P2 ;  /* 0x000000ff3c00720c */ /* 0x000fe40003f64120 */
[----:B------:R-:W-:Y:S01]  /*47b0*/  LOP3.LUT R223, R223, 0xfeffffff, RZ, 0xc0, !PT ;  /* 0xfeffffffdfdf7812 */ /* 0x000fe200078ec0ff */
[----:B------:R-:W-:Y:S01]  /*47c0*/  VIADD R61, R225, 0x18 ;  /* 0x00000018e13d7836 */ /* 0x000fe20000000000 */
        /* <DEDUP_REMOVED lines=104> */
[----:B------:R-:W-:-:S04]  /*4e50*/  LOP3.LUT R8, R8, 0xfffffbff, RZ, 0xc0, !PT ;  /* 0xfffffbff08087812 */ /* 0x000fc800078ec0ff */
[----:B------:R-:W-:Y:S01]  /*4e60*/  @P3 LOP3.LUT R8, R8, 0x400, RZ, 0xfc, !PT ;  /* 0x0000040008083812 */ /* 0x000fe200078efcff */
[----:B------:R-:W-:-:S03]  /*4e70*/  VIADD R226, R225, 0x30 ;  /* 0x00000030e1e27836 */ /* 0x000fc60000000000 */
[----:B------:R-:W-:-:S04]  /*4e80*/  LOP3.LUT R8, R8, 0xfffffeff, RZ, 0xc0, !PT ;  /* 0xfffffeff08087812 */ /* 0x000fc800078ec0ff */
[----:B------:R-:W-:Y:S02]  /*4e90*/  @P0 LOP3.LUT R8, R8, 0x100, RZ, 0xfc, !PT ;  /* 0x0000010008080812 */ /* 0x000fe400078efcff */
[C---:B------:R-:W-:Y:S01]  /*4ea0*/  ISETP.GT.U32.AND P0, PT, R226.reuse, R43, PT ;  /* 0x0000002be200720c */ /* 0x040fe20003f04070 */
[----:B------:R-:W-:Y:S01]  /*4eb0*/  VIADD R224, R225, 0x38 ;  /* 0x00000038e1e07836 */ /* 0x000fe20000000000 */
[----:B------:R-:W-:Y:S02]  /*4ec0*/  ISETP.GT.U32.AND P2, PT, R226, R217, PT ;  /* 0x000000d9e200720c */ /* 0x000fe40003f44070 */
[----:B------:R-:W-:Y:S02]  /*4ed0*/  LOP3.LUT R223, R223, 0xffffffbf, RZ, 0xc0, !PT ;  /* 0xffffffbfdfdf7812 */ /* 0x000fe400078ec0ff */
[----:B------:R-:W-:Y:S02]  /*4ee0*/  ISETP.GT.U32.AND P3, PT, R224, R43, PT ;  /* 0x0000002be000720c */ /* 0x000fe40003f64070 */
[----:B------:R-:W-:Y:S01]  /*4ef0*/  LOP3.LUT R2, R2, 0xffffffef, RZ, 0xc0, !PT ;  /* 0xffffffef02027812 */ /* 0x000fe200078ec0ff */
[----:B------:R-:W-:-:S04]  /*4f00*/  VIADD R229, R225, 0x39 ;  /* 0x00000039e1e57836 */ /* 0x000fc80000000000 */
[----:B------:R-:W-:Y:S02]  /*4f10*/  @P0 LOP3.LUT R223, R223, 0x40, RZ, 0xfc, !PT ;  /* 0x00000040dfdf0812 */ /* 0x000fe400078efcff */
[----:B------:R-:W-:Y:S02]  /*4f20*/  @P2 LOP3.LUT R2, R2, 0x10, RZ, 0xfc, !PT ;  /* 0x0000001002022812 */ /* 0x000fe400078efcff */
[----:B------:R-:W-:Y:S02]  /*4f30*/  ISETP.GT.U32.AND P2, PT, R224, R217, PT ;  /* 0x000000d9e000720c */ /* 0x000fe40003f44070 */
[----:B------:R-:W-:-:S04]  /*4f40*/  LOP3.LUT R223, R223, 0xffffefff, RZ, 0xc0, !PT ;  /* 0xffffefffdfdf7812 */ /* 0x000fc800078ec0ff */
[----:B------:R-:W-:Y:S02]  /*4f50*/  @P3 LOP3.LUT R223, R223, 0x1000, RZ, 0xfc, !PT ;  /* 0x00001000dfdf3812 */ /* 0x000fe400078efcff */
[----:B------:R-:W-:Y:S01]  /*4f60*/  ISETP.GT.U32.AND P3, PT, R229, R43, PT ;  /* 0x0000002be500720c */ /* 0x000fe20003f64070 */
[----:B------:R-:W-:Y:S01]  /*4f70*/  VIADD R230, R225, 0x40 ;  /* 0x00000040e1e67836 */ /* 0x000fe20000000000 */
[----:B------:R-:W-:Y:S02]  /*4f80*/  ISETP.GT.U32.AND P0, PT, R224, R241, PT ;  /* 0x000000f1e000720c */ /* 0x000fe40003f04070 */
[----:B------:R-:W-:Y:S01]  /*4f90*/  LOP3.LUT R8, R8, 0xfffff7ff, RZ, 0xc0, !PT ;  /* 0xfffff7ff08087812 */ /* 0x000fe200078ec0ff */
[----:B------:R0:W-:Y:S01]  /*4fa0*/  STL [R1+0x274], R15 ;  /* 0x0002740f01007387 */ /* 0x0001e20000100800 */
[----:B------:R-:W-:Y:S02]  /*4fb0*/  LOP3.LUT R223, R223, 0xffffdfff, RZ, 0xc0, !PT ;  /* 0xffffdfffdfdf7812 */ /* 0x000fe400078ec0ff */
[----:B------:R-:W-:-:S02]  /*4fc0*/  @P2 LOP3.LUT R8, R8, 0x800, RZ, 0xfc, !PT ;  /* 0x0000080008082812 */ /* 0x000fc400078efcff */
[-C--:B------:R-:W-:Y:S02]  /*4fd0*/  ISETP.GT.U32.AND P2, PT, R230, R43.reuse, PT ;  /* 0x0000002be600720c */ /* 0x080fe40003f44070 */
[----:B------:R-:W-:Y:S01]  /*4fe0*/  LOP3.LUT R2, R2, 0xffffffdf, RZ, 0xc0, !PT ;  /* 0xffffffdf02027812 */ /* 0x000fe200078ec0ff */
[----:B0-----:R-:W-:Y:S01]  /*4ff0*/  VIADD R15, R225, 0x41 ;  /* 0x00000041e10f7836 */ /* 0x001fe20000000000 */
[----:B------:R-:W-:Y:S02]  /*5000*/  @P3 LOP3.LUT R223, R223, 0x2000, RZ, 0xfc, !PT ;  /* 0x00002000dfdf3812 */ /* 0x000fe400078efcff */
[----:B------:R-:W-:Y:S02]  /*5010*/  @P0 LOP3.LUT R2, R2, 0x20, RZ, 0xfc, !PT ;  /* 0x0000002002020812 */ /* 0x000fe400078efcff */
[----:B------:R-:W-:Y:S01]  /*5020*/  ISETP.GT.U32.AND P0, PT, R15, R43, PT ;  /* 0x0000002b0f00720c */ /* 0x000fe20003f04070 */
[----:B------:R0:W-:Y:S01]  /*5030*/  STL [R1+0x270], R14 ;  /* 0x0002700e01007387 */ /* 0x0001e20000100800 */
[----:B------:R-:W-:-:S04]  /*5040*/  LOP3.LUT R223, R223, 0xfffeffff, RZ, 0xc0, !PT ;  /* 0xfffeffffdfdf7812 */ /* 0x000fc800078ec0ff */
[----:B------:R-:W-:Y:S01]  /*5050*/  @P2 LOP3.LUT R223, R223, 0x10000, RZ, 0xfc, !PT ;  /* 0x00010000dfdf2812 */ /* 0x000fe200078efcff */
[----:B0-----:R-:W-:-:S03]  /*5060*/  VIADD R14, R225, 0x48 ;  /* 0x00000048e10e7836 */ /* 0x001fc60000000000 */
[----:B------:R-:W-:Y:S01]  /*5070*/  LOP3.LUT R223, R223, 0xfffbffff, RZ, 0xc0, !PT ;  /* 0xfffbffffdfdf7812 */ /* 0x000fe200078ec0ff */
[----:B------:R0:W-:Y:S01]  /*5080*/  STL [R1+0x26c], R13 ;  /* 0x00026c0d01007387 */ /* 0x0001e20000100800 */
[----:B------:R-:W-:Y:S02]  /*5090*/  ISETP.GT.U32.AND P3, PT, R14, R43, PT ;  /* 0x0000002b0e00720c */ /* 0x000fe40003f64070 */
[----:B------:R-:W-:Y:S01]  /*50a0*/  @P0 LOP3.LUT R223, R223, 0x40000, RZ, 0xfc, !PT ;  /* 0x00040000dfdf0812 */ /* 0x000fe200078efcff */
[----:B0-----:R-:W-:-:S03]  /*50b0*/  VIADD R13, R225, 0x49 ;  /* 0x00000049e10d7836 */ /* 0x001fc60000000000 */
[----:B------:R-:W-:Y:S01]  /*50c0*/  LOP3.LUT R223, R223, 0xffbfffff, RZ, 0xc0, !PT ;  /* 0xffbfffffdfdf7812 */ /* 0x000fe200078ec0ff */
[----:B------:R0:W-:Y:S01]  /*50d0*/  STL [R1+0x268], R12 ;  /* 0x0002680c01007387 */ /* 0x0001e20000100800 */
[----:B------:R-:W-:-:S05]  /*50e0*/  ISETP.GT.U32.AND P2, PT, R13, R43, PT ;  /* 0x0000002b0d00720c */ /* 0x000fca0003f44070 */
[----:B------:R-:W-:Y:S01]  /*50f0*/  @P3 LOP3.LUT R223, R223, 0x400000, RZ, 0xfc, !PT ;  /* 0x00400000dfdf3812 */ /* 0x000fe200078efcff */
[----:B0-----:R-:W-:Y:S01]  /*5100*/  VIADD R12, R225, 0x50 ;  /* 0x00000050e10c7836 */ /* 0x001fe20000000000 */
[----:B------:R0:W-:Y:S02]  /*5110*/  STS.U8 [R6+UR19+0x4200], R23 ;  /* 0x0042001706007988 */ /* 0x0001e40008000013 */
[----:B------:R-:W-:Y:S02]  /*5120*/  LOP3.LUT R223, R223, 0xff7fffff, RZ, 0xc0, !PT ;  /* 0xff7fffffdfdf7812 */ /* 0x000fe400078ec0ff */
[----:B------:R-:W-:Y:S01]  /*5130*/  ISETP.GT.U32.AND P0, PT, R12, R43, PT ;  /* 0x0000002b0c00720c */ /* 0x000fe20003f04070 */
[----:B------:R1:W-:Y:S01]  /*5140*/  STL [R1+0x264], R11 ;  /* 0x0002640b01007387 */ /* 0x0003e20000100800 */
[----:B------:R-:W-:Y:S01]  /*5150*/  LOP3.LUT R3, R6, 0x20, RZ, 0x3c, !PT ;  /* 0x0000002006037812 */ /* 0x000fe200078e3cff */
[----:B0-----:R-:W-:Y:S01]  /*5160*/  VIADD R23, R225, 0x58 ;  /* 0x00000058e1177836 */ /* 0x001fe20000000000 */
[----:B------:R-:W-:Y:S01]  /*5170*/  @P2 LOP3.LUT R223, R223, 0x800000, RZ, 0xfc, !PT ;  /* 0x00800000dfdf2812 */ /* 0x000fe200078efcff */
[----:B-1----:R-:W-:-:S03]  /*5180*/  VIADD R11, R225, 0x51 ;  /* 0x00000051e10b7836 */ /* 0x002fc60000000000 */
[-C--:B------:R-:W-:Y:S01]  /*5190*/  ISETP.GT.U32.AND P2, PT, R23, R43.reuse, PT ;  /* 0x0000002b1700720c */ /* 0x080fe20003f44070 */
[----:B------:R-:W-:Y:S01]  /*51a0*/  STS.U8 [R6+UR19+0x4000], R21 ;  /* 0x0040001506007988 */ /* 0x000fe20008000013 */
[----:B------:R-:W-:Y:S02]  /*51b0*/  LOP3.LUT R223, R223, 0xfbffffff, RZ, 0xc0, !PT ;  /* 0xfbffffffdfdf7812 */ /* 0x000fe400078ec0ff */
[----:B------:R-:W-:Y:S01]  /*51c0*/  ISETP.GT.U32.AND P3, PT, R11, R43, PT ;  /* 0x0000002b0b00720c */ /* 0x000fe20003f64070 */
[----:B------:R-:W-:Y:S04]  /*51d0*/  STS.U8 [R6+UR19+0x4400], R25 ;  /* 0x0044001906007988 */ /* 0x000fe80008000013 */
        /* <DEDUP_REMOVED lines=11> */
[----:B---3--:R-:W-:Y:S04]  /*5290*/  STS.U8 [R6+UR19+0x5c00], R50 ;  /* 0x005c003206007988 */ /* 0x008fe80008000013 */
[----:B--2---:R-:W-:Y:S04]  /*52a0*/  STS.U8 [R6+UR19+0x5e00], R52 ;  /* 0x005e003406007988 */ /* 0x004fe80008000013 */
[----:B------:R0:W-:Y:S01]  /*52b0*/  STS.U8 [R3+UR19+0x4100], R22 ;  /* 0x0041001603007988 */ /* 0x0001e20008000013 */
[----:B------:R-:W-:-:S02]  /*52c0*/  @P0 LOP3.LUT R223, R223, 0x4000000, RZ, 0xfc, !PT ;  /* 0x04000000dfdf0812 */ /* 0x000fc400078efcff */
[----:B------:R-:W-:Y:S01]  /*52d0*/  LOP3.LUT R8, R8, 0xfffffffe, RZ, 0xc0, !PT ;  /* 0xfffffffe08087812 */ /* 0x000fe200078ec0ff */
[----:B0-----:R-:W-:Y:S01]  /*52e0*/  VIADD R22, R225, 0x59 ;  /* 0x00000059e1167836 */ /* 0x001fe20000000000 */
[----:B------:R-:W-:Y:S01]  /*52f0*/  LOP3.LUT R223, R223, 0xefffffff, RZ, 0xc0, !PT ;  /* 0xefffffffdfdf7812 */ /* 0x000fe200078ec0ff */
[----:B------:R-:W-:-:S03]  /*5300*/  VIADD R7, R225, 0x60 ;  /* 0x00000060e1077836 */ /* 0x000fc60000000000 */
[-C--:B------:R-:W-:Y:S01]  /*5310*/  ISETP.GT.U32.AND P0, PT, R22, R43.reuse, PT ;  /* 0x0000002b1600720c */ /* 0x080fe20003f04070 */
[----:B------:R-:W-:Y:S01]  /*5320*/  STS.U8 [R3+UR19+0x4300], R24 ;  /* 0x0043001803007988 */ /* 0x000fe20008000013 */
[----:B------:R-:W-:Y:S02]  /*5330*/  @P2 LOP3.LUT R8, R8, 0x1, RZ, 0xfc, !PT ;  /* 0x0000000108082812 */ /* 0x000fe400078efcff */
[----:B------:R-:W-:Y:S01]  /*5340*/  @P3 LOP3.LUT R223, R223, 0x10000000, RZ, 0xfc, !PT ;  /* 0x10000000dfdf3812 */ /* 0x000fe200078efcff */
[----:B------:R-:W-:Y:S01]  /*5350*/  STS.U8 [R3+UR19+0x4500], R26 ;  /* 0x0045001a03007988 */ /* 0x000fe20008000013 */
[----:B------:R-:W-:Y:S02]  /*5360*/  ISETP.GT.U32.AND P3, PT, R7, R43, PT ;  /* 0x0000002b0700720c */ /* 0x000fe40003f64070 */
[----:B------:R-:W-:Y:S01]  /*5370*/  LOP3.LUT R8, R8, 0xfffffffd, RZ, 0xc0, !PT ;  /* 0xfffffffd08087812 */ /* 0x000fe200078ec0ff */
[----:B------:R-:W-:Y:S01]  /*5380*/  STS.U8 [R3+UR19+0x4700], R28 ;  /* 0x0047001c03007988 */ /* 0x000fe20008000013 */
[----:B------:R-:W-:-:S03]  /*5390*/  VIADD R21, R225, 0x61 ;  /* 0x00000061e1157836 */ /* 0x000fc60000000000 */
[----:B------:R-:W-:Y:S01]  /*53a0*/  STS.U8 [R3+UR19+0x4900], R30 ;  /* 0x0049001e03007988 */ /* 0x000fe20008000013 */
[----:B------:R-:W-:-:S03]  /*53b0*/  @P0 LOP3.LUT R8, R8, 0x2, RZ, 0xfc, !PT ;  /* 0x0000000208080812 */ /* 0x000fc600078efcff */
[----:B------:R-:W-:Y:S04]  /*53c0*/  STS.U8 [R3+UR19+0x4b00], R32 ;  /* 0x004b002003007988 */ /* 0x000fe80008000013 */
[----:B------:R-:W-:Y:S04]  /*53d0*/  STS.U8 [R3+UR19+0x4d00], R34 ;  /* 0x004d002203007988 */ /* 0x000fe80008000013 */
[----:B------:R-:W-:Y:S01]  /*53e0*/  STS.U8 [R3+UR19+0x4f00], R36 ;  /* 0x004f002403007988 */ /* 0x000fe20008000013 */
[----:B------:R-:W-:-:S03]  /*53f0*/  ISETP.GT.U32.AND P2, PT, R21, R43, PT ;  /* 0x0000002b1500720c */ /* 0x000fc60003f44070 */
[----:B------:R-:W-:Y:S01]  /*5400*/  STS.U8 [R3+UR19+0x5100], R38 ;  /* 0x0051002603007988 */ /* 0x000fe20008000013 */
[----:B------:R-:W-:-:S03]  /*5410*/  VIADD R4, R225, 0x68 ;  /* 0x00000068e1047836 */ /* 0x000fc60000000000 */
[----:B------:R-:W-:Y:S01]  /*5420*/  STS.U8 [R3+UR19+0x5300], R40 ;  /* 0x0053002803007988 */ /* 0x000fe20008000013 */
[----:B------:R-:W-:-:S03]  /*5430*/  LOP3.LUT R8, R8, 0xffffffef, RZ, 0xc0, !PT ;  /* 0xffffffef08087812 */ /* 0x000fc600078ec0ff */
[----:B------:R-:W-:Y:S04]  /*5440*/  STS.U8 [R3+UR19+0x5500], R42 ;  /* 0x0055002a03007988 */ /* 0x000fe80008000013 */
[----:B------:R-:W-:Y:S04]  /*5450*/  STS.U8 [R3+UR19+0x5700], R45 ;  /* 0x0057002d03007988 */ /* 0x000fe80008000013 */
[----:B------:R-:W-:Y:S01]  /*5460*/  STS.U8 [R3+UR19+0x5900], R47 ;  /* 0x0059002f03007988 */ /* 0x000fe20008000013 */
[----:B------:R-:W-:-:S03]  /*5470*/  @P3 LOP3.LUT R8, R8, 0x10, RZ, 0xfc, !PT ;  /* 0x0000001008083812 */ /* 0x000fc600078efcff */
[----:B------:R-:W-:Y:S01]  /*5480*/  STS.U8 [R3+UR19+0x5b00], R49 ;  /* 0x005b003103007988 */ /* 0x000fe20008000013 */
[----:B------:R-:W-:-:S03]  /*5490*/  ISETP.GT.U32.AND P0, PT, R4, R43, PT ;  /* 0x0000002b0400720c */ /* 0x000fc60003f04070 */
[----:B----4-:R-:W-:Y:S04]  /*54a0*/  STS.U8 [R3+UR19+0x5d00], R51 ;  /* 0x005d003303007988 */ /* 0x010fe80008000013 */
[----:B------:R0:W-:Y:S01]  /*54b0*/  STS.U8 [R3+UR19+0x5f00], R54 ;  /* 0x005f003603007988 */ /* 0x0001e20008000013 */
[----:B------:R1:W-:Y:S06]  /*54c0*/  MEMBAR.ALL.CTA ;  /* 0x0000000000007992 */ /* 0x0003ec0000008000 */
[----:B-1----:R-:W1:Y:S01]  /*54d0*/  FENCE.VIEW.ASYNC.S ;  /* 0x00000000000073c6 */ /* 0x002e620000000000 */
[----:B------:R-:W-:Y:S01]  /*54e0*/  VIADD R242, R225, 0x69 ;  /* 0x00000069e1f27836 */ /* 0x000fe20000000000 */
[----:B------:R-:W-:-:S02]  /*54f0*/  LOP3.LUT R8, R8, 0xffffffdf, RZ, 0xc0, !PT ;  /* 0xffffffdf08087812 */ /* 0x000fc400078ec0ff */
[----:B------:R-:W-:Y:S02]  /*5500*/  LOP3.LUT R2, R2, 0xffffbfff, RZ, 0xc0, !PT ;  /* 0xffffbfff02027812 */ /* 0x000fe400078ec0ff */
[----:B------:R-:W-:Y:S02]  /*5510*/  @P2 LOP3.LUT R8, R8, 0x20, RZ, 0xfc, !PT ;  /* 0x0000002008082812 */ /* 0x000fe400078efcff */
[----:B------:R-:W-:Y:S01]  /*5520*/  ISETP.GT.U32.AND P2, PT, R242, R43, PT ;  /* 0x0000002bf200720c */ /* 0x000fe20003f44070 */
[----:B------:R2:W-:Y:S01]  /*5530*/  STL [R1+0x25c], R6 ;  /* 0x00025c0601007387 */ /* 0x0005e20000100800 */
[----:B------:R-:W-:Y:S01]  /*5540*/  @P0 LOP3.LUT R2, R2, 0x4000, RZ, 0xfc, !PT ;  /* 0x0000400002020812 */ /* 0x000fe200078efcff */
[C---:B0-----:R-:W-:Y:S02]  /*5550*/  VIADD R3, R225.reuse, 0x71 ;  /* 0x00000071e1037836 */ /* 0x041fe40000000000 */
[----:B--2---:R-:W-:Y:S01]  /*5560*/  VIADD R6, R225, 0x70 ;  /* 0x00000070e1067836 */ /* 0x004fe20000000000 */
[----:B------:R-:W-:-:S04]  /*5570*/  LOP3.LUT R2, R2, 0xffff7fff, RZ, 0xc0, !PT ;  /* 0xffff7fff02027812 */ /* 0x000fc800078ec0ff */
[----:B------:R-:W-:-:S03]  /*5580*/  ISETP.GT.U32.AND P3, PT, R6, R43, PT ;  /* 0x0000002b0600720c */ /* 0x000fc60003f64070 */
[----:B------:R-:W-:Y:S02]  /*5590*/  @P2 LOP3.LUT R2, R2, 0x8000, RZ, 0xfc, !PT ;  /* 0x0000800002022812 */ /* 0x000fe400078efcff */
[----:B------:R-:W-:Y:S02]  /*55a0*/  ISETP.GT.U32.AND P4, PT, R3, R43, PT ;  /* 0x0000002b0300720c */ /* 0x000fe40003f84070 */
[----:B------:R-:W-:Y:S01]  /*55b0*/  LOP3.LUT R2, R2, 0xfffeffff, RZ, 0xc0, !PT ;  /* 0xfffeffff02027812 */ /* 0x000fe200078ec0ff */
[----:B------:R-:W-:Y:S01]  /*55c0*/  VIADD R239, R225, 0x78 ;  /* 0x00000078e1ef7836 */ /* 0x000fe20000000000 */
[----:B------:R-:W-:-:S04]  /*55d0*/  USHF.L.U32 UR7, UR24, 0x6, URZ ;  /* 0x0000000618077899 */ /* 0x000fc8000800063f */
[----:B------:R-:W-:Y:S02]  /*55e0*/  @P3 LOP3.LUT R2, R2, 0x10000, RZ, 0xfc, !PT ;  /* 0x0001000002023812 */ /* 0x000fe400078efcff */
[----:B------:R-:W-:Y:S02]  /*55f0*/  ISETP.GT.U32.AND P5, PT, R239, R43, PT ;  /* 0x0000002bef00720c */ /* 0x000fe40003fa4070 */
[----:B------:R-:W-:Y:S01]  /*5600*/  LOP3.LUT R2, R2, 0xfffdffff, RZ, 0xc0, !PT ;  /* 0xfffdffff02027812 */ /* 0x000fe200078ec0ff */
[----:B------:R-:W-:-:S03]  /*5610*/  ULOP3.LUT UR7, UR7, 0x100, URZ, 0xc0, !UPT ;  /* 0x0000010007077892 */ /* 0x000fc6000f8ec03f */
[----:B------:R-:W-:Y:S01]  /*5620*/  @P4 LOP3.LUT R2, R2, 0x20000, RZ, 0xfc, !PT ;  /* 0x0002000002024812 */ /* 0x000fe200078efcff */
[----:B------:R-:W-:Y:S01]  /*5630*/  ULEA.HI UR7, UR19, UR7, URZ, 0x1c ;  /* 0x0000000713077291 */ /* 0x000fe2000f8fe03f */
[C---:B------:R-:W-:Y:S02]  /*5640*/  VIADD R5, R225.reuse, 0x79 ;  /* 0x00000079e1057836 */ /* 0x040fe40000000000 */
[----:B------:R-:W-:Y:S01]  /*5650*/  VIADD R225, R225, 0x31 ;  /* 0x00000031e1e17836 */ /* 0x000fe20000000000 */
[----:B------:R-:W-:Y:S01]  /*5660*/  LOP3.LUT R2, R2, 0xfffbffff, RZ, 0xc0, !PT ;  /* 0xfffbffff02027812 */ /* 0x000fe200078ec0ff */
[----:B------:R-:W-:Y:S01]  /*5670*/  ULOP3.LUT UR12, UR7, 0x3fff, URZ, 0xc0, !UPT ;  /* 0x00003fff070c7892 */ /* 0x000fe2000f8ec03f */
[-C--:B------:R-:W-:Y:S02]  /*5680*/  ISETP.GT.U32.AND P6, PT, R5, R43.reuse, PT ;  /* 0x0000002b0500720c */ /* 0x080fe40003fc4070 */
[----:B------:R-:W-:Y:S02]  /*5690*/  @P5 LOP3.LUT R2, R2, 0x40000, RZ, 0xfc, !PT ;  /* 0x0004000002025812 */ /* 0x000fe400078efcff */
[----:B------:R-:W-:Y:S01]  /*56a0*/  ISETP.GT.U32.AND P5, PT, R225, R43, PT ;  /* 0x0000002be100720c */ /* 0x000fe20003fa4070 */
[----:B-1----:R-:W-:Y:S06]  /*56b0*/  BAR.SYNC.DEFER_BLOCKING 0x0 ;  /* 0x0000000000007b1d */ /* 0x002fec0000010000 */
[----:B------:R-:W-:Y:S01]  /*56c0*/  UMOV UR13, 0x80000020 ;  /* 0x80000020000d7882 */ /* 0x000fe20000000000 */
[----:B------:R-:W-:-:S06]  /*56d0*/  WARPGROUP.ARRIVE ;  /* 0x00000000000079c5 */ /* 0x000fcc0000000000 */
[----:B------:R-:W-:Y:S01]  /*56e0*/  QGMMA.64x128x32.F32.E4M3.E4M3 R88, gdesc[UR12], RZ, !UPT ;  /* 0x01e000000c5879f3 */ /* 0x000fe2000c7008ff */
[----:B------:R-:W-:Y:S01]  /*56f0*/  UIADD3 UR8, UP0, UR12, 0x2, URZ ;  /* 0x000000020c087890 */ /* 0x000fe2000ff1e03f */
[----:B------:R-:W-:-:S03]  /*5700*/  UMOV UR7, URZ ;  /* 0x0000003f00077c82 */ /* 0x000fc60008000000 */
[----:B------:R-:W-:-:S04]  /*5710*/  UIADD3.X UR9, UR7, -0x7fffffe0, URZ, UP0, !UPT ;  /* 0x8000002007097890 */ /* 0x000fc800087fe43f */
[----:B------:R-:W-:-:S05]  /*5720*/  UIADD3.64 UR12, UR8, 0x1fe, URZ ;  /* 0x000001fe080c7897 */ /* 0x000fca000fffe03f */
[----:B------:R-:W-:-:S12]  /*5730*/  QGMMA.64x128x32.F32.E4M3.E4M3 R88, gdesc[UR8], R88 ;  /* 0x01e00000085879f3 */ /* 0x000fd80008700858 */
[----:B------:R-:W-:Y:S01]  /*5740*/  QGMMA.64x128x32.F32.E4M3.E4M3 R24, gdesc[UR12], RZ, !UPT ;  /* 0x01e000000c1879f3 */ /* 0x000fe2000c7008ff */
[----:B------:R-:W-:Y:S01]  /*5750*/  UIADD3.64 UR8, UR8, 0x200, URZ ;  /* 0x0000020008087897 */ /* 0x000fe2000fffe03f */
[----:B------:R-:W-:-:S10]  /*5760*/  LOP3.LUT R2, R2, 0xfff7ffff, RZ, 0xc0, !PT ;  /* 0xfff7ffff02027812 */ /* 0x000fd400078ec0ff */
[----:B------:R-:W-:Y:S01]  /*5770*/  QGMMA.64x128x32.F32.E4M3.E4M3 R24, gdesc[UR8], R24, gsb0 ;  /* 0x01e00000081879f3 */ /* 0x000fe20008000818 */
[C---:B------:R-:W-:Y:S02]  /*5780*/  LOP3.LUT P2, RZ, R223.reuse, 0x2, RZ, 0xc0, !PT ;  /* 0x00000002dfff7812 */ /* 0x040fe4000784c0ff */
[C---:B------:R-:W-:Y:S02]  /*5790*/  LOP3.LUT P4, RZ, R223.reuse, 0x4, RZ, 0xc0, !PT ;  /* 0x00000004dfff7812 */ /* 0x040fe4000788c0ff */
[----:B------:R-:W-:Y:S02]  /*57a0*/  @P6 LOP3.LUT R2, R2, 0x80000, RZ, 0xfc, !PT ;  /* 0x0008000002026812 */ /* 0x000fe400078efcff */
[----:B------:R-:W-:-:S04]  /*57b0*/  LOP3.LUT R223, R223, 0xfffffeff, RZ, 0xc0, !PT ;  /* 0xfffffeffdfdf7812 */ /* 0x000fc800078ec0ff */
[----:B------:R-:W-:Y:S01]  /*57c0*/  @P5 LOP3.LUT R223, R223, 0x100, RZ, 0xfc, !PT ;  /* 0x00000100dfdf5812 */ /* 0x000fe200078efcff */
[----:B------:R-:W-:Y:S04]  /*57d0*/  STL [R1], R15 ;  /* 0x0000000f01007387 */ /* 0x000fe80000100800 */
[----:B------:R-:W-:Y:S04]  /*57e0*/  STL [R1+0x4], R14 ;  /* 0x0000040e01007387 */ /* 0x000fe80000100800 */
[----:B------:R-:W-:Y:S04]  /*57f0*/  STL [R1+0x8], R13 ;  /* 0x0000080d01007387 */ /* 0x000fe80000100800 */
[----:B------:R-:W-:Y:S04]  /*5800*/  STL [R1+0xc], R12 ;  /* 0x00000c0c01007387 */ /* 0x000fe80000100800 */
[----:B------:R-:W-:Y:S04]  /*5810*/  STL [R1+0x14], R23 ;  /* 0x0000141701007387 */ /* 0x000fe80000100800 */
[----:B------:R-:W-:Y:S04]  /*5820*/  STL [R1+0x10], R11 ;  /* 0x0000100b01007387 */ /* 0x000fe80000100800 */
[----:B------:R-:W-:Y:S01]  /*5830*/  STL [R1+0x18], R22 ;  /* 0x0000181601007387 */ /* 0x000fe20000100800 */
[----:B------:R-:W-:-:S02]  /*5840*/  WARPGROUP.DEPBAR.LE gsb0, 0x0 ;  /* 0x00008000000079c5 */ /* 0x000fc40000010000 */
[----:B------:R-:W-:Y:S01]  /*5850*/  FMUL R246, R93, UR16 ;  /* 0x000000105df67c20 */ /* 0x000fe20008400000 */
[----:B------:R-:W-:Y:S01]  /*5860*/  FMUL R245, R88, UR16 ;  /* 0x0000001058f57c20 */ /* 0x000fe20008400000 */
[----:B------:R-:W-:-:S03]  /*5870*/  FMUL R244, R94, UR16 ;  /* 0x000000105ef47c20 */ /* 0x000fc60008400000 */
[----:B------:R-:W-:Y:S02]  /*5880*/  FSEL R246, R246, -INF , !P1 ;  /* 0xff800000f6f67808 */ /* 0x000fe40004800000 */
[----:B------:R-:W-:Y:S01]  /*5890*/  LOP3.LUT P1, RZ, R2, 0x10000000, RZ, 0xc0, !PT ;  /* 0x1000000002ff7812 */ /* 0x000fe2000782c0ff */
[----:B------:R-:W-:-:S03]  /*58a0*/  FMUL R243, R95, UR16 ;  /* 0x000000105ff37c20 */ /* 0x000fc60008400000 */
[----:B------:R-:W-:Y:S02]  /*58b0*/  FSEL R245, R245, -INF , !P1 ;  /* 0xff800000f5f57808 */ /* 0x000fe40004800000 */
[----:B------:R-:W-:Y:S02]  /*58c0*/  FSEL R244, R244, -INF , !P1 ;  /* 0xff800000f4f47808 */ /* 0x000fe40004800000 */
[----:B------:R-:W-:Y:S01]  /*58d0*/  LOP3.LUT P1, RZ, R223, 0x40000000, RZ, 0xc0, !PT ;  /* 0x40000000dfff7812 */ /* 0x000fe2000782c0ff */
[----:B------:R-:W-:-:S03]  /*58e0*/  FMUL R88, R110, UR16 ;  /* 0x000000106e587c20 */ /* 0x000fc60008400000 */
[----:B------:R-:W-:Y:S02]  /*58f0*/  FSEL R243, R243, -INF , !P1 ;  /* 0xff800000f3f37808 */ /* 0x000fe40004800000 */
[----:B------:R-:W-:Y:S01]  /*5900*/  LOP3.LUT P1, RZ, R223, 0x10, RZ, 0xc0, !PT ;  /* 0x00000010dfff7812 */ /* 0x000fe2000782c0ff */
[----:B------:R-:W-:-:S03]  /*5910*/  FMUL R235, R90, UR16 ;  /* 0x000000105aeb7c20 */ /* 0x000fc60008400000 */
[----:B------:R-:W-:Y:S02]  /*5920*/  FSEL R88, R88, -INF , !P1 ;  /* 0xff80000058587808 */ /* 0x000fe40004800000 */
[----:B------:R-:W-:Y:S01]  /*5930*/  ISETP.GT.U32.AND P1, PT, R226, R0, PT ;  /* 0x00000000e200720c */ /* 0x000fe20003f24070 */
[----:B------:R-:W-:-:S03]  /*5940*/  FMUL R90, R112, UR16 ;  /* 0x00000010705a7c20 */ /* 0x000fc60008400000 */
[----:B------:R-:W-:Y:S01]  /*5950*/  ISETP.GT.U32.AND.EX P1, PT, R20, RZ, PT, P1 ;  /* 0x000000ff1400720c */ /* 0x000fe20003f24110 */
[----:B------:R-:W-:-:S03]  /*5960*/  FMUL R233, R91, UR16 ;  /* 0x000000105be97c20 */ /* 0x000fc60008400000 */
[----:B------:R-:W-:Y:S02]  /*5970*/  FSEL R90, R90, -INF , !P1 ;  /* 0xff8000005a5a7808 */ /* 0x000fe40004800000 */
[----:B------:R-:W-:Y:S01]  /*5980*/  ISETP.GT.U32.AND P1, PT, R225, R0, PT ;  /* 0x00000000e100720c */ /* 0x000fe20003f24070 */
[----:B------:R-:W-:-:S03]  /*5990*/  FMUL R91, R113, UR16 ;  /* 0x00000010715b7c20 */ /* 0x000fc60008400000 */
[----:B------:R-:W-:Y:S01]  /*59a0*/  ISETP.GT.U32.AND.EX P1, PT, R19, RZ, PT, P1 ;  /* 0x000000ff1300720c */ /* 0x000fe20003f24110 */
[----:B------:R-:W-:-:S03]  /*59b0*/  FMUL R247, R92, UR16 ;  /* 0x000000105cf77c20 */ /* 0x000fc60008400000 */
[----:B------:R-:W-:Y:S02]  /*59c0*/  FSEL R91, R91, -INF , !P1 ;  /* 0xff8000005b5b7808 */ /* 0x000fe40004800000 */
[----:B------:R-:W-:Y:S01]  /*59d0*/  LOP3.LUT P1, RZ, R223, 0x40, RZ, 0xc0, !PT ;  /* 0x00000040dfff7812 */ /* 0x000fe2000782c0ff */
[----:B------:R-:W-:-:S03]  /*59e0*/  FMUL R92, R114, UR16 ;  /* 0x00000010725c7c20 */ /* 0x000fc60008400000 */
[----:B------:R-:W-:-:S04]  /*59f0*/  ISETP.GT.U32.AND.EX P1, PT, R20, RZ, PT, P1 ;  /* 0x000000ff1400720c */ /* 0x000fc80003f24110 */
[----:B------:R-:W-:Y:S02]  /*5a00*/  FSEL R92, R92, -INF , !P1 ;  /* 0xff8000005c5c7808 */ /* 0x000fe40004800000 */
[----:B------:R-:W-:Y:S01]  /*5a10*/  LOP3.LUT P1, RZ, R223, 0x100, RZ, 0xc0, !PT ;  /* 0x00000100dfff7812 */ /* 0x000fe2000782c0ff */
[----:B------:R-:W-:-:S03]  /*5a20*/  FMUL R93, R115, UR16 ;  /* 0x00000010735d7c20 */ /* 0x000fc60008400000 */
[----:B------:R-:W-:-:S04]  /*5a30*/  ISETP.GT.U32.AND.EX P1, PT, R19, RZ, PT, P1 ;  /* 0x000000ff1300720c */ /* 0x000fc80003f24110 */
[----:B------:R-:W-:Y:S02]  /*5a40*/  FSEL R93, R93, -INF , !P1 ;  /* 0xff8000005d5d7808 */ /* 0x000fe40004800000 */
[----:B------:R-:W-:Y:S01]  /*5a50*/  ISETP.GT.U32.AND P1, PT, R224, R0, PT ;  /* 0x00000000e000720c */ /* 0x000fe20003f24070 */
[----:B------:R-:W-:-:S03]  /*5a60*/  FMUL R94, R116, UR16 ;  /* 0x00000010745e7c20 */ /* 0x000fc60008400000 */
[----:B------:R-:W-:-:S04]  /*5a70*/  ISETP.GT.U32.AND.EX P1, PT, R18, RZ, PT, P1 ;  /* 0x000000ff1200720c */ /* 0x000fc80003f24110 */
        /* <DEDUP_REMOVED lines=8> */
[----:B------:R-:W-:Y:S01]  /*5b00*/  ISETP.GT.U32.AND.EX P1, PT, R18, RZ, PT, P1 ;  /* 0x000000ff1200720c */ /* 0x000fe20003f24110 */
[----:B------:R-:W-:-:S03]  /*5b10*/  FMUL R236, R97, UR16 ;  /* 0x0000001061ec7c20 */ /* 0x000fc60008400000 */
[----:B------:R-:W-:Y:S02]  /*5b20*/  FSEL R96, R96, -INF , !P1 ;  /* 0xff80000060607808 */ /* 0x000fe40004800000 */
[----:B------:R-:W-:Y:S01]  /*5b30*/  LOP3.LUT P1, RZ, R223, 0x2000, RZ, 0xc0, !PT ;  /* 0x00002000dfff7812 */ /* 0x000fe2000782c0ff */
[----:B------:R-:W-:Y:S01]  /*5b40*/  FMUL R97, R119, UR16 ;  /* 0x0000001077617c20 */ /* 0x000fe20008400000 */
[----:B------:R-:W-:Y:S02]  /*5b50*/  FMUL R237, R89, UR16 ;  /* 0x0000001059ed7c20 */ /* 0x000fe40008400000 */
[----:B------:R-:W-:Y:S01]  /*5b60*/  ISETP.GT.U32.AND.EX P1, PT, R17, RZ, PT, P1 ;  /* 0x000000ff1100720c */ /* 0x000fe20003f24110 */
[----:B------:R-:W-:-:S03]  /*5b70*/  FMUL R234, R98, UR16 ;  /* 0x0000001062ea7c20 */ /* 0x000fc60008400000 */
[----:B------:R-:W-:Y:S02]  /*5b80*/  FSEL R97, R97, -INF , !P1 ;  /* 0xff80000061617808 */ /* 0x000fe40004800000 */
[----:B------:R-:W-:Y:S01]  /*5b90*/  ISETP.GT.U32.AND P1, PT, R230, R0, PT ;  /* 0x00000000e600720c */ /* 0x000fe20003f24070 */
[----:B------:R-:W-:Y:S01]  /*5ba0*/  FMUL R98, R120, UR16 ;  /* 0x0000001078627c20 */ /* 0x000fe20008400000 */
[----:B------:R-:W-:Y:S01]  /*5bb0*/  FSEL R237, R237, -INF , !P4 ;  /* 0xff800000eded7808 */ /* 0x000fe20006000000 */
[----:B------:R-:W-:Y:S01]  /*5bc0*/  STL [R1+0x1c], R7 ;  /* 0x00001c0701007387 */ /* 0x000fe20000100800 */
[----:B------:R-:W-:-:S03]  /*5bd0*/  ISETP.GT.U32.AND.EX P1, PT, R16, RZ, PT, P1 ;  /* 0x000000ff1000720c */ /* 0x000fc60003f24110 */
[----:B------:R-:W-:Y:S01]  /*5be0*/  STL [R1+0x20], R21 ;  /* 0x0000201501007387 */ /* 0x000fe20000100800 */
[----:B------:R-:W-:-:S03]  /*5bf0*/  FSEL R98, R98, -INF , !P1 ;  /* 0xff80000062627808 */ /* 0x000fc60004800000 */
[----:B------:R0:W-:Y:S01]  /*5c00*/  STL [R1+0x260], R237 ;  /* 0x000260ed01007387 */ /* 0x0001e20000100800 */
[----:B------:R-:W-:-:S03]  /*5c10*/  ISETP.GT.U32.AND P1, PT, R15, R0, PT ;  /* 0x000000000f00720c */ /* 0x000fc60003f24070 */
[----:B0-----:R-:W2:Y:S04]  /*5c20*/  LDL.LU R237, [R1+0x20] ;  /* 0x0000200001ed7983 */ /* 0x001ea80000300800 */
[----:B------:R-:W3:Y:S04]  /*5c30*/  LDL.LU R224, [R1+0x18] ;  /* 0x0000180001e07983 */ /* 0x000ee80000300800 */
[----:B------:R-:W4:Y:S01]  /*5c40*/  LDL.LU R15, [R1+0x274] ;  /* 0x00027400010f7983 */ /* 0x000f220000300800 */
[----:B------:R-:W-:Y:S01]  /*5c50*/  FMUL R232, R99, UR16 ;  /* 0x0000001063e87c20 */ /* 0x000fe20008400000 */
[----:B------:R-:W-:Y:S01]  /*5c60*/  FMUL R99, R121, UR16 ;  /* 0x0000001079637c20 */ /* 0x000fe20008400000 */
[----:B------:R-:W-:Y:S01]  /*5c70*/  FMUL R231, R100, UR16 ;  /* 0x0000001064e77c20 */ /* 0x000fe20008400000 */
[----:B------:R-:W-:Y:S01]  /*5c80*/  FMUL R100, R122, UR16 ;  /* 0x000000107a647c20 */ /* 0x000fe20008400000 */
[----:B------:R-:W-:Y:S01]  /*5c90*/  FMUL R228, R101, UR16 ;  /* 0x0000001065e47c20 */ /* 0x000fe20008400000 */
[----:B------:R-:W-:Y:S01]  /*5ca0*/  FMUL R101, R123, UR16 ;  /* 0x000000107b657c20 */ /* 0x000fe20008400000 */
[----:B----4-:R-:W-:-:S04]  /*5cb0*/  ISETP.GT.U32.AND.EX P1, PT, R15, RZ, PT, P1 ;  /* 0x000000ff0f00720c */ /* 0x010fc80003f24110 */
[----:B------:R-:W-:Y:S02]  /*5cc0*/  FSEL R99, R99, -INF , !P1 ;  /* 0xff80000063637808 */ /* 0x000fe40004800000 */
[----:B------:R-:W-:-:S04]  /*5cd0*/  LOP3.LUT P1, RZ, R223, 0x10000, RZ, 0xc0, !PT ;  /* 0x00010000dfff7812 */ /* 0x000fc8000782c0ff */
[----:B------:R-:W-:-:S04]  /*5ce0*/  ISETP.GT.U32.AND.EX P1, PT, R16, RZ, PT, P1 ;  /* 0x000000ff1000720c */ /* 0x000fc80003f24110 */
[----:B------:R-:W-:Y:S02]  /*5cf0*/  FSEL R100, R100, -INF , !P1 ;  /* 0xff80000064647808 */ /* 0x000fe40004800000 */
[----:B------:R-:W-:-:S04]  /*5d00*/  LOP3.LUT P1, RZ, R223, 0x40000, RZ, 0xc0, !PT ;  /* 0x00040000dfff7812 */ /* 0x000fc8000782c0ff */
[----:B------:R-:W-:-:S04]  /*5d10*/  ISETP.GT.U32.AND.EX P1, PT, R15, RZ, PT, P1 ;  /* 0x000000ff0f00720c */ /* 0x000fc80003f24110 */
[----:B------:R-:W-:Y:S02]  /*5d20*/  FSEL R101, R101, -INF , !P1 ;  /* 0xff80000065657808 */ /* 0x000fe40004800000 */
[----:B------:R-:W-:Y:S02]  /*5d30*/  ISETP.GT.U32.AND P1, PT, R14, R0, PT ;  /* 0x000000000e00720c */ /* 0x000fe40003f24070 */
[----:B------:R-:W4:Y:S01]  /*5d40*/  LDL.LU R14, [R1+0x270] ;  /* 0x00027000010e7983 */ /* 0x000f220000300800 */
[----:B------:R-:W-:Y:S01]  /*5d50*/  FMUL R227, R102, UR16 ;  /* 0x0000001066e37c20 */ /* 0x000fe20008400000 */
[----:B------:R-:W-:Y:S01]  /*5d60*/  FMUL R102, R124, UR16 ;  /* 0x000000107c667c20 */ /* 0x000fe20008400000 */
[----:B----4-:R-:W-:-:S04]  /*5d70*/  ISETP.GT.U32.AND.EX P1, PT, R14, RZ, PT, P1 ;  /* 0x000000ff0e00720c */ /* 0x010fc80003f24110 */
[----:B------:R-:W-:Y:S02]  /*5d80*/  FSEL R102, R102, -INF , !P1 ;  /* 0xff80000066667808 */ /* 0x000fe40004800000 */
[----:B------:R-:W-:Y:S02]  /*5d90*/  ISETP.GT.U32.AND P1, PT, R13, R0, PT ;  /* 0x000000000d00720c */ /* 0x000fe40003f24070 */
        /* <DEDUP_REMOVED lines=19> */
[----:B------:R-:W-:Y:S02]  /*5ed0*/  LOP3.LUT P6, RZ, R223, 0x4000, RZ, 0xc0, !PT ;  /* 0x00004000dfff7812 */ /* 0x000fe400078cc0ff */
[----:B------:R-:W-:-:S11]  /*5ee0*/  LOP3.LUT R2, R2, 0xffefffff, RZ, 0xc0, !PT ;  /* 0xffefffff02027812 */ /* 0x000fd600078ec0ff */
[----:B------:R-:W-:Y:S02]  /*5ef0*/  @P6 LOP3.LUT R2, R2, 0x100000, RZ, 0xfc, !PT ;  /* 0x0010000002026812 */ /* 0x000fe400078efcff */
[----:B------:R-:W-:Y:S02]  /*5f00*/  LOP3.LUT P6, RZ, R223, 0x8000, RZ, 0xc0, !PT ;  /* 0x00008000dfff7812 */ /* 0x000fe400078cc0ff */
[----:B------:R-:W-:-:S11]  /*5f10*/  LOP3.LUT R2, R2, 0xffdfffff, RZ, 0xc0, !PT ;  /* 0xffdfffff02027812 */ /* 0x000fd600078ec0ff */
[----:B------:R-:W-:Y:S02]  /*5f20*/  @P6 LOP3.LUT R2, R2, 0x200000, RZ, 0xfc, !PT ;  /* 0x0020000002026812 */ /* 0x000fe400078efcff */
[----:B------:R-:W-:Y:S02]  /*5f30*/  LOP3.LUT P6, RZ, R223, 0x20000, RZ, 0xc0, !PT ;  /* 0x00020000dfff7812 */ /* 0x000fe400078cc0ff */
[----:B------:R-:W-:-:S11]  /*5f40*/  LOP3.LUT R2, R2, 0xffbfffff, RZ, 0xc0, !PT ;  /* 0xffbfffff02027812 */ /* 0x000fd600078ec0ff */
[----:B------:R-:W-:Y:S02]  /*5f50*/  @P6 LOP3.LUT R2, R2, 0x400000, RZ, 0xfc, !PT ;  /* 0x0040000002026812 */ /* 0x000fe400078efcff */
[----:B------:R-:W-:Y:S02]  /*5f60*/  LOP3.LUT P6, RZ, R223, 0x80000, RZ, 0xc0, !PT ;  /* 0x00080000dfff7812 */ /* 0x000fe400078cc0ff */
[----:B----4-:R-:W-:-:S04]  /*5f70*/  ISETP.GT.U32.AND.EX P1, PT, R12, RZ, PT, P1 ;  /* 0x000000ff0c00720c */ /* 0x010fc80003f24110 */
[----:B------:R-:W-:Y:S02]  /*5f80*/  FSEL R106, R106, -INF , !P1 ;  /* 0xff8000006a6a7808 */ /* 0x000fe40004800000 */
[----:B------:R-:W-:Y:S02]  /*5f90*/  ISETP.GT.U32.AND P1, PT, R11, R0, PT ;  /* 0x000000000b00720c */ /* 0x000fe40003f24070 */
[----:B------:R-:W4:Y:S01]  /*5fa0*/  LDL.LU R11, [R1+0x264] ;  /* 0x00026400010b7983 */ /* 0x000f220000300800 */
[----:B------:R-:W-:-:S04]  /*5fb0*/  LOP3.LUT R2, R2, 0xff7fffff, RZ, 0xc0, !PT ;  /* 0xff7fffff02027812 */ /* 0x000fc800078ec0ff */
        /* <DEDUP_REMOVED lines=8> */
[----:B------:R-:W-:Y:S01]  /*6040*/  LOP3.LUT R2, R2, 0xfbffffff, RZ, 0xc0, !PT ;  /* 0xfbffffff02027812 */ /* 0x000fe200078ec0ff */
[----:B------:R-:W-:Y:S01]  /*6050*/  FMUL R21, R107, UR16 ;  /* 0x000000106b157c20 */ /* 0x000fe20008400000 */
[----:B------:R-:W-:Y:S01]  /*6060*/  FMUL R107, R129, UR16 ;  /* 0x00000010816b7c20 */ /* 0x000fe20008400000 */
[----:B------:R-:W-:-:S08]  /*6070*/  LOP3.LUT P0, RZ, R8, 0x4, RZ, 0xc0, !PT ;  /* 0x0000000408ff7812 */ /* 0x000fd0000780c0ff */
[----:B------:R-:W-:Y:S02]  /*6080*/  @P6 LOP3.LUT R2, R2, 0x4000000, RZ, 0xfc, !PT ;  /* 0x0400000002026812 */ /* 0x000fe400078efcff */
[----:B------:R-:W-:Y:S01]  /*6090*/  LOP3.LUT P6, RZ, R223, 0x2000000, RZ, 0xc0, !PT ;  /* 0x02000000dfff7812 */ /* 0x000fe200078cc0ff */
[----:B------:R-:W-:Y:S01]  /*60a0*/  FMUL R22, R108, UR16 ;  /* 0x000000106c167c20 */ /* 0x000fe20008400000 */
[----:B------:R-:W-:Y:S01]  /*60b0*/  FSEL R247, R247, -INF , !P0 ;  /* 0xff800000f7f77808 */ /* 0x000fe20004000000 */
[----:B------:R-:W-:Y:S01]  /*60c0*/  FMUL R108, R130, UR16 ;  /* 0x00000010826c7c20 */ /* 0x000fe20008400000 */
[----:B------:R-:W-:Y:S02]  /*60d0*/  LOP3.LUT P3, RZ, R8, 0x8, RZ, 0xc0, !PT ;  /* 0x0000000808ff7812 */ /* 0x000fe4000786c0ff */
[----:B------:R-:W-:Y:S02]  /*60e0*/  LOP3.LUT P0, RZ, R223, 0x20000000, RZ, 0xc0, !PT ;  /* 0x20000000dfff7812 */ /* 0x000fe4000780c0ff */
[----:B------:R-:W-:-:S02]  /*60f0*/  LOP3.LUT R2, R2, 0xf7ffffff, RZ, 0xc0, !PT ;  /* 0xf7ffffff02027812 */ /* 0x000fc400078ec0ff */
[----:B------:R-:W-:Y:S02]  /*6100*/  FSEL R235, R235, -INF , !P3 ;  /* 0xff800000ebeb7808 */ /* 0x000fe40005800000 */
[----:B------:R-:W-:Y:S02]  /*6110*/  FSEL R233, R233, -INF , !P2 ;  /* 0xff800000e9e97808 */ /* 0x000fe40005000000 */
[----:B------:R-:W-:Y:S02]  /*6120*/  @P6 LOP3.LUT R2, R2, 0x8000000, RZ, 0xfc, !PT ;  /* 0x0800000002026812 */ /* 0x000fe400078efcff */
[----:B------:R-:W-:Y:S02]  /*6130*/  FSEL R238, R238, -INF , !P0 ;  /* 0xff800000eeee7808 */ /* 0x000fe40004000000 */
[C---:B------:R-:W-:Y:S02]  /*6140*/  LOP3.LUT P6, RZ, R223.reuse, 0x8000000, RZ, 0xc0, !PT ;  /* 0x08000000dfff7812 */ /* 0x040fe400078cc0ff */
[----:B------:R-:W-:-:S02]  /*6150*/  LOP3.LUT P5, RZ, R223, 0x800, RZ, 0xc0, !PT ;  /* 0x00000800dfff7812 */ /* 0x000fc400078ac0ff */
[C---:B------:R-:W-:Y:S02]  /*6160*/  LOP3.LUT P4, RZ, R223.reuse, 0x400, RZ, 0xc0, !PT ;  /* 0x00000400dfff7812 */ /* 0x040fe4000788c0ff */
[C---:B------:R-:W-:Y:S02]  /*6170*/  LOP3.LUT P3, RZ, R223.reuse, 0x80, RZ, 0xc0, !PT ;  /* 0x00000080dfff7812 */ /* 0x040fe4000786c0ff */
[C---:B------:R-:W-:Y:S02]  /*6180*/  LOP3.LUT P2, RZ, R223.reuse, 0x20, RZ, 0xc0, !PT ;  /* 0x00000020dfff7812 */ /* 0x040fe4000784c0ff */
[----:B------:R-:W-:Y:S02]  /*6190*/  LOP3.LUT P0, RZ, R223, 0x8, RZ, 0xc0, !PT ;  /* 0x00000008dfff7812 */ /* 0x000fe4000780c0ff */
[----:B----4-:R-:W-:-:S04]  /*61a0*/  ISETP.GT.U32.AND.EX P1, PT, R11, RZ, PT, P1 ;  /* 0x000000ff0b00720c */ /* 0x010fc80003f24110 */
[----:B------:R-:W-:Y:S02]  /*61b0*/  FSEL R107, R107, -INF , !P1 ;  /* 0xff8000006b6b7808 */ /* 0x000fe40004800000 */
[----:B------:R-:W-:-:S04]  /*61c0*/  LOP3.LUT P1, RZ, R223, 0x4000000, RZ, 0xc0, !PT ;  /* 0x04000000dfff7812 */ /* 0x000fc8000782c0ff */
[----:B------:R-:W-:-:S04]  /*61d0*/  ISETP.GT.U32.AND.EX P1, PT, R12, RZ, PT, P1 ;  /* 0x000000ff0c00720c */ /* 0x000fc80003f24110 */
[----:B------:R-:W-:Y:S02]  /*61e0*/  FSEL R108, R108, -INF , !P1 ;  /* 0xff8000006c6c7808 */ /* 0x000fe40004800000 */
[----:B------:R-:W-:Y:S02]  /*61f0*/  LOP3.LUT P1, RZ, R223, 0x10000000, RZ, 0xc0, !PT ;  /* 0x10000000dfff7812 */ /* 0x000fe4000782c0ff */
[----:B------:R-:W4:Y:S01]  /*6200*/  LDL.LU R223, [R1+0x14] ;  /* 0x0000140001df7983 */ /* 0x000f220000300800 */
[----:B------:R-:W-:Y:S01]  /*6210*/  FMUL R23, R109, UR16 ;  /* 0x000000106d177c20 */ /* 0x000fe20008400000 */
[----:B------:R-:W-:Y:S01]  /*6220*/  FMUL R109, R131, UR16 ;  /* 0x00000010836d7c20 */ /* 0x000fe20008400000 */
[----:B------:R-:W-:-:S04]  /*6230*/  ISETP.GT.U32.AND.EX P1, PT, R11, RZ, PT, P1 ;  /* 0x000000ff0b00720c */ /* 0x000fc80003f24110 */
[----:B------:R-:W-:Y:S01]  /*6240*/  FSEL R109, R109, -INF , !P1 ;  /* 0xff8000006d6d7808 */ /* 0x000fe20004800000 */
[----:B------:R-:W-:Y:S01]  /*6250*/  FMUL R110, R132, UR16 ;  /* 0x00000010846e7c20 */ /* 0x000fe20008400000 */
        /* <DEDUP_REMOVED lines=9> */
[----:B------:R-:W-:-:S02]  /*62f0*/  FSEL R236, R236, -INF , !P6 ;  /* 0xff800000ecec7808 */ /* 0x000fc40007000000 */
[----:B------:R-:W-:Y:S01]  /*6300*/  LOP3.LUT P6, RZ, R2, 0x8000000, RZ, 0xc0, !PT ;  /* 0x0800000002ff7812 */ /* 0x000fe200078cc0ff */
[----:B------:R-:W-:Y:S01]  /*6310*/  FMUL R119, R141, UR16 ;  /* 0x000000108d777c20 */ /* 0x000fe20008400000 */
[----:B------:R-:W-:Y:S02]  /*6320*/  FSEL R89, R89, -INF , !P0 ;  /* 0xff80000059597808 */ /* 0x000fe40004000000 */
[----:B------:R-:W-:Y:S02]  /*6330*/  FSEL R234, R234, -INF , !P6 ;  /* 0xff800000eaea7808 */ /* 0x000fe40007000000 */
[C---:B------:R-:W-:Y:S02]  /*6340*/  LOP3.LUT P6, RZ, R2.reuse, 0x4000000, RZ, 0xc0, !PT ;  /* 0x0400000002ff7812 */ /* 0x040fe400078cc0ff */
[----:B------:R-:W-:Y:S01]  /*6350*/  LOP3.LUT P0, RZ, R2, 0x4000, RZ, 0xc0, !PT ;  /* 0x0000400002ff7812 */ /* 0x000fe2000780c0ff */
[----:B------:R-:W-:Y:S01]  /*6360*/  FMUL R120, R142, UR16 ;  /* 0x000000108e787c20 */ /* 0x000fe20008400000 */
[----:B------:R-:W-:-:S02]  /*6370*/  FSEL R232, R232, -INF , !P6 ;  /* 0xff800000e8e87808 */ /* 0x000fc40007000000 */
[C---:B------:R-:W-:Y:S02]  /*6380*/  LOP3.LUT P6, RZ, R2.reuse, 0x2000000, RZ, 0xc0, !PT ;  /* 0x0200000002ff7812 */ /* 0x040fe400078cc0ff */
[----:B------:R-:W-:Y:S02]  /*6390*/  FSEL R23, R23, -INF , !P2 ;  /* 0xff80000017177808 */ /* 0x000fe40005000000 */
[C---:B------:R-:W-:Y:S01]  /*63a0*/  LOP3.LUT P2, RZ, R2.reuse, 0x8000, RZ, 0xc0, !PT ;  /* 0x0000800002ff7812 */ /* 0x040fe2000784c0ff */
[----:B------:R-:W-:Y:S01]  /*63b0*/  FMUL R121, R143, UR16 ;  /* 0x000000108f797c20 */ /* 0x000fe20008400000 */
[----:B------:R-:W-:Y:S02]  /*63c0*/  FSEL R231, R231, -INF , !P6 ;  /* 0xff800000e7e77808 */ /* 0x000fe40007000000 */
[----:B------:R-:W-:-:S04]  /*63d0*/  LOP3.LUT P6, RZ, R2, 0x1000000, RZ, 0xc0, !PT ;  /* 0x0100000002ff7812 */ /* 0x000fc800078cc0ff */
[----:B------:R-:W-:Y:S02]  /*63e0*/  FSEL R228, R228, -INF , !P6 ;  /* 0xff800000e4e47808 */ /* 0x000fe40007000000 */
[----:B------:R-:W-:Y:S01]  /*63f0*/  LOP3.LUT P6, RZ, R2, 0x800000, RZ, 0xc0, !PT ;  /* 0x0080000002ff7812 */ /* 0x000fe200078cc0ff */
[----:B------:R-:W-:-:S03]  /*6400*/  FMUL R122, R144, UR16 ;  /* 0x00000010907a7c20 */ /* 0x000fc60008400000 */
[----:B------:R-:W-:Y:S02]  /*6410*/  FSEL R227, R227, -INF , !P6 ;  /* 0xff800000e3e37808 */ /* 0x000fe40007000000 */
[----:B------:R-:W-:-:S04]  /*6420*/  LOP3.LUT P6, RZ, R2, 0x400000, RZ, 0xc0, !PT ;  /* 0x0040000002ff7812 */ /* 0x000fc800078cc0ff */
[----:B------:R-:W-:Y:S02]  /*6430*/  FSEL R222, R222, -INF , !P6 ;  /* 0xff800000dede7808 */ /* 0x000fe40007000000 */
[----:B------:R-:W-:Y:S01]  /*6440*/  LOP3.LUT P6, RZ, R2, 0x200000, RZ, 0xc0, !PT ;  /* 0x0020000002ff7812 */ /* 0x000fe200078cc0ff */
[----:B------:R-:W-:-:S03]  /*6450*/  FMUL R123, R145, UR16 ;  /* 0x00000010917b7c20 */ /* 0x000fc60008400000 */
[----:B------:R-:W-:Y:S02]  /*6460*/  FSEL R220, R220, -INF , !P6 ;  /* 0xff800000dcdc7808 */ /* 0x000fe40007000000 */
[----:B------:R-:W-:Y:S01]  /*6470*/  LOP3.LUT P6, RZ, R2, 0x100000, RZ, 0xc0, !PT ;  /* 0x0010000002ff7812 */ /* 0x000fe200078cc0ff */
[----:B------:R-:W-:-:S03]  /*6480*/  FMUL R126, R148, UR16 ;  /* 0x00000010947e7c20 */ /* 0x000fc60008400000 */
[----:B------:R-:W-:Y:S02]  /*6490*/  FSEL R219, R219, -INF , !P6 ;  /* 0xff800000dbdb7808 */ /* 0x000fe40007000000 */
[----:B------:R-:W-:Y:S01]  /*64a0*/  LOP3.LUT P6, RZ, R2, 0x80000, RZ, 0xc0, !PT ;  /* 0x0008000002ff7812 */ /* 0x000fe200078cc0ff */
[----:B------:R-:W-:-:S03]  /*64b0*/  FMUL R129, R151, UR16 ;  /* 0x0000001097817c20 */ /* 0x000fc60008400000 */
[----:B------:R-:W-:Y:S02]  /*64c0*/  ISETP.GT.U32.AND.EX P6, PT, R240, RZ, PT, P6 ;  /* 0x000000fff000720c */ /* 0x000fe40003fc4160 */
[----:B------:R-:W-:Y:S02]  /*64d0*/  FSEL R21, R21, -INF , !P4 ;  /* 0xff80000015157808 */ /* 0x000fe40006000000 */
[----:B------:R-:W-:Y:S02]  /*64e0*/  FSEL R22, R22, -INF , !P3 ;  /* 0xff80000016167808 */ /* 0x000fe40005800000 */
[C---:B------:R-:W-:Y:S02]  /*64f0*/  LOP3.LUT P4, RZ, R2.reuse, 0x20000, RZ, 0xc0, !PT ;  /* 0x0002000002ff7812 */ /* 0x040fe4000788c0ff */
[----:B------:R-:W-:Y:S02]  /*6500*/  LOP3.LUT P3, RZ, R2, 0x10000, RZ, 0xc0, !PT ;  /* 0x0001000002ff7812 */ /* 0x000fe4000786c0ff */
[----:B------:R-:W-:-:S02]  /*6510*/  FSEL R129, R129, -INF , !P6 ;  /* 0xff80000081817808 */ /* 0x000fc40007000000 */
[----:B------:R-:W-:Y:S01]  /*6520*/  LOP3.LUT P6, RZ, R8, 0x8000, RZ, 0xc0, !PT ;  /* 0x0000800008ff7812 */ /* 0x000fe200078cc0ff */
[----:B------:R-:W-:Y:S01]  /*6530*/  FMUL R124, R146, UR16 ;  /* 0x00000010927c7c20 */ /* 0x000fe20008400000 */
[----:B------:R-:W-:Y:S01]  /*6540*/  FMUL R125, R147, UR16 ;  /* 0x00000010937d7c20 */ /* 0x000fe20008400000 */
[----:B------:R-:W-:Y:S01]  /*6550*/  FMUL R127, R149, UR16 ;  /* 0x00000010957f7c20 */ /* 0x000fe20008400000 */
[----:B------:R-:W-:Y:S02]  /*6560*/  ISETP.GT.U32.AND.EX P3, PT, R250, RZ, PT, P3 ;  /* 0x000000fffa00720c */ /* 0x000fe40003f64130 */
[----:B------:R-:W-:Y:S02]  /*6570*/  ISETP.GT.U32.AND.EX P4, PT, R251, RZ, PT, P4 ;  /* 0x000000fffb00720c */ /* 0x000fe40003f84140 */
[----:B------:R-:W-:Y:S02]  /*6580*/  FSEL R218, R218, -INF , !P5 ;  /* 0xff800000dada7808 */ /* 0x000fe40006800000 */
[----:B------:R-:W-:-:S02]  /*6590*/  FSEL R124, R124, -INF , !P3 ;  /* 0xff8000007c7c7808 */ /* 0x000fc40005800000 */
[----:B------:R-:W-:Y:S02]  /*65a0*/  FSEL R125, R125, -INF , !P4 ;  /* 0xff8000007d7d7808 */ /* 0x000fe40006000000 */
[C---:B------:R-:W-:Y:S02]  /*65b0*/  LOP3.LUT P5, RZ, R2.reuse, 0x40000, RZ, 0xc0, !PT ;  /* 0x0004000002ff7812 */ /* 0x040fe400078ac0ff */
[C---:B------:R-:W-:Y:S02]  /*65c0*/  LOP3.LUT P3, RZ, R2.reuse, 0x2, RZ, 0xc0, !PT ;  /* 0x0000000202ff7812 */ /* 0x040fe4000786c0ff */
[----:B------:R-:W-:Y:S02]  /*65d0*/  LOP3.LUT P4, RZ, R2, 0x1, RZ, 0xc0, !PT ;  /* 0x0000000102ff7812 */ /* 0x000fe4000788c0ff */
[----:B----4-:R-:W-:-:S04]  /*65e0*/  ISETP.GT.U32.AND P1, PT, R223, R0, PT ;  /* 0x00000000df00720c */ /* 0x010fc80003f24070 */
[----:B------:R-:W-:-:S04]  /*65f0*/  ISETP.GT.U32.AND.EX P1, PT, R10, RZ, PT, P1 ;  /* 0x000000ff0a00720c */ /* 0x000fc80003f24110 */
[----:B------:R-:W-:Y:S02]  /*6600*/  FSEL R110, R110, -INF , !P1 ;  /* 0xff8000006e6e7808 */ /* 0x000fe40004800000 */
[----:B---3--:R-:W-:-:S04]  /*6610*/  ISETP.GT.U32.AND P1, PT, R224, R0, PT ;  /* 0x00000000e000720c */ /* 0x008fc80003f24070 */
[----:B------:R-:W-:-:S04]  /*6620*/  ISETP.GT.U32.AND.EX P1, PT, R9, RZ, PT, P1 ;  /* 0x000000ff0900720c */ /* 0x000fc80003f24110 */
[----:B------:R-:W-:Y:S02]  /*6630*/  FSEL R111, R111, -INF , !P1 ;  /* 0xff8000006f6f7808 */ /* 0x000fe40004800000 */
[----:B------:R-:W-:-:S04]  /*6640*/  LOP3.LUT P1, RZ, R8, 0x1, RZ, 0xc0, !PT ;  /* 0x0000000108ff7812 */ /* 0x000fc8000782c0ff */
[----:B------:R-:W-:-:S04]  /*6650*/  ISETP.GT.U32.AND.EX P1, PT, R10, RZ, PT, P1 ;  /* 0x000000ff0a00720c */ /* 0x000fc80003f24110 */
[----:B------:R-:W-:Y:S02]  /*6660*/  FSEL R112, R112, -INF , !P1 ;  /* 0xff80000070707808 */ /* 0x000fe40004800000 */
[----:B------:R-:W-:-:S04]  /*6670*/  LOP3.LUT P1, RZ, R8, 0x2, RZ, 0xc0, !PT ;  /* 0x0000000208ff7812 */ /* 0x000fc8000782c0ff */
[----:B------:R-:W-:-:S04]  /*6680*/  ISETP.GT.U32.AND.EX P1, PT, R9, RZ, PT, P1 ;  /* 0x000000ff0900720c */ /* 0x000fc80003f24110 */
[----:B------:R-:W-:Y:S02]  /*6690*/  FSEL R113, R113, -INF , !P1 ;  /* 0xff80000071717808 */ /* 0x000fe40004800000 */
[----:B------:R-:W-:-:S04]  /*66a0*/  ISETP.GT.U32.AND P1, PT, R7, R0, PT ;  /* 0x000000000700720c */ /* 0x000fc80003f24070 */
[----:B------:R-:W-:-:S04]  /*66b0*/  ISETP.GT.U32.AND.EX P1, PT, R216, RZ, PT, P1 ;  /* 0x000000ffd800720c */ /* 0x000fc80003f24110 */
[----:B------:R-:W-:Y:S02]  /*66c0*/  FSEL R114, R114, -INF , !P1 ;  /* 0xff80000072727808 */ /* 0x000fe40004800000 */
[----:B--2---:R-:W-:-:S04]  /*66d0*/  ISETP.GT.U32.AND P1, PT, R237, R0, PT ;  /* 0x00000000ed00720c */ /* 0x004fc80003f24070 */
        /* <DEDUP_REMOVED lines=11> */
[----:B------:R-:W-:-:S04]  /*6790*/  ISETP.GT.U32.AND P1, PT, R242, R0, PT ;  /* 0x00000000f200720c */ /* 0x000fc80003f24070 */
[----:B------:R-:W-:-:S04]  /*67a0*/  ISETP.GT.U32.AND.EX P1, PT, R249, RZ, PT, P1 ;  /* 0x000000fff900720c */ /* 0x000fc80003f24110 */
[----:B------:R-:W-:Y:S02]  /*67b0*/  FSEL R119, R119, -INF , !P1 ;  /* 0xff80000077777808 */ /* 0x000fe40004800000 */
[----:B------:R-:W-:-:S04]  /*67c0*/  ISETP.GT.U32.AND.EX P1, PT, R248, RZ, PT, P0 ;  /* 0x000000fff800720c */ /* 0x000fc80003f24100 */
[----:B------:R-:W-:Y:S02]  /*67d0*/  FSEL R120, R120, -INF , !P1 ;  /* 0xff80000078787808 */ /* 0x000fe40004800000 */
        /* <DEDUP_REMOVED lines=14> */
[C---:B------:R-:W-:Y:S02]  /*68c0*/  LOP3.LUT P1, RZ, R2.reuse, 0x4, RZ, 0xc0, !PT ;  /* 0x0000000402ff7812 */ /* 0x040fe4000782c0ff */
        /* <DEDUP_REMOVED lines=23> */
[----:B------:R-:W-:-:S09]  /*6a40*/  FMUL R34, R34, UR16 ;  /* 0x0000001022227c20 */ /* 0x000fd20008400000 */
[----:B------:R-:W-:Y:S02]  /*6a50*/  @P6 LOP3.LUT R2, R2, 0x2000, RZ, 0xfc, !PT ;  /* 0x0000200002026812 */ /* 0x000fe400078efcff */
        /* <DEDUP_REMOVED lines=18> */
[----:B------:R-:W-:Y:S01]  /*6b80*/  FMUL R25, R25, UR16 ;  /* 0x0000001019197c20 */ /* 0x000fe20008400000 */
[----:B------:R-:W-:Y:S01]  /*6b90*/  FMUL R26, R26, UR16 ;  /* 0x000000101a1a7c20 */ /* 0x000fe20008400000 */
[----:B------:R-:W-:Y:S01]  /*6ba0*/  FMUL R27, R27, UR16 ;  /* 0x000000101b1b7c20 */ /* 0x000fe20008400000 */
[----:B------:R-:W-:Y:S01]  /*6bb0*/  FMUL R28, R28, UR16 ;  /* 0x000000101c1c7c20 */ /* 0x000fe20008400000 */
[----:B------:R-:W-:Y:S01]  /*6bc0*/  FSEL R39, R39, -INF , !P6 ;  /* 0xff80000027277808 */ /* 0x000fe20007000000 */
[----:B------:R-:W-:Y:S01]  /*6bd0*/  FMUL R40, R40, UR16 ;  /* 0x0000001028287c20 */ /* 0x000fe20008400000 */
[C---:B------:R-:W-:Y:S02]  /*6be0*/  LOP3.LUT P0, RZ, R8.reuse, 0x80000000, RZ, 0xc0, !PT ;  /* 0x8000000008ff7812 */ /* 0x040fe4000780c0ff */
[----:B------:R-:W-:-:S02]  /*6bf0*/  LOP3.LUT P2, RZ, R8, 0x40000000, RZ, 0xc0, !PT ;  /* 0x4000000008ff7812 */ /* 0x000fc4000784c0ff */
[----:B------:R-:W-:Y:S01]  /*6c00*/  LOP3.LUT P6, RZ, R2, 0x80, RZ, 0xc0, !PT ;  /* 0x0000008002ff7812 */ /* 0x000fe200078cc0ff */
[----:B------:R-:W-:Y:S01]  /*6c10*/  FMUL R128, R150, UR16 ;  /* 0x0000001096807c20 */ /* 0x000fe20008400000 */
[----:B------:R-:W-:Y:S01]  /*6c20*/  FMUL R24, R24, UR16 ;  /* 0x0000001018187c20 */ /* 0x000fe20008400000 */
[----:B------:R-:W-:Y:S01]  /*6c30*/  FSEL R25, R25, -INF , !P4 ;  /* 0xff80000019197808 */ /* 0x000fe20006000000 */
        /* <DEDUP_REMOVED lines=9> */
[----:B------:R-:W-:-:S02]  /*6cd0*/  ISETP.GT.U32.AND.EX P5, PT, R252, RZ, PT, P5 ;  /* 0x000000fffc00720c */ /* 0x000fc40003fa4150 */
[C---:B------:R-:W-:Y:S02]  /*6ce0*/  LOP3.LUT P0, RZ, R8.reuse, 0x10000000, RZ, 0xc0, !PT ;  /* 0x1000000008ff7812 */ /* 0x040fe4000780c0ff */
[C---:B------:R-:W-:Y:S02]  /*6cf0*/  LOP3.LUT P2, RZ, R8.reuse, 0x20000000, RZ, 0xc0, !PT ;  /* 0x2000000008ff7812 */ /* 0x040fe4000784c0ff */
[C---:B------:R-:W-:Y:S02]  /*6d00*/  LOP3.LUT P4, RZ, R8.reuse, 0x8000000, RZ, 0xc0, !PT ;  /* 0x0800000008ff7812 */ /* 0x040fe4000788c0ff */
[----:B------:R-:W-:Y:S02]  /*6d10*/  LOP3.LUT P3, RZ, R8, 0x4000000, RZ, 0xc0, !PT ;  /* 0x0400000008ff7812 */ /* 0x000fe4000786c0ff */
[----:B------:R-:W-:Y:S01]  /*6d20*/  LOP3.LUT P6, RZ, R2, 0x40, RZ, 0xc0, !PT ;  /* 0x0000004002ff7812 */ /* 0x000fe200078cc0ff */
[----:B------:R0:W-:Y:S01]  /*6d30*/  STL [R1+0x23c], R0 ;  /* 0x00023c0001007387 */ /* 0x0001e20000100800 */
[----:B------:R-:W-:-:S02]  /*6d40*/  FSEL R128, R128, -INF , !P5 ;  /* 0xff80000080807808 */ /* 0x000fc40006800000 */
[----:B------:R-:W-:Y:S02]  /*6d50*/  FSEL R24, R24, -INF , !P1 ;  /* 0xff80000018187808 */ /* 0x000fe40004800000 */
[----:B------:R-:W-:Y:S02]  /*6d60*/  FSEL R29, R29, -INF , !P0 ;  /* 0xff8000001d1d7808 */ /* 0x000fe40004000000 */
[----:B------:R-:W-:Y:S02]  /*6d70*/  FSEL R30, R30, -INF , !P2 ;  /* 0xff8000001e1e7808 */ /* 0x000fe40005000000 */
[----:B------:R-:W-:Y:S01]  /*6d80*/  FSEL R31, R31, -INF , !P4 ;  /* 0xff8000001f1f7808 */ /* 0x000fe20006000000 */
[----:B0-----:R-:W2:Y:S01]  /*6d90*/  LDL.LU R0, [R1+0x8] ;  /* 0x0000080001007983 */ /* 0x001ea20000300800 */
[----:B------:R-:W-:Y:S02]  /*6da0*/  FSEL R32, R32, -INF , !P3 ;  /* 0xff80000020207808 */ /* 0x000fe40005800000 */
[----:B------:R-:W-:-:S02]  /*6db0*/  FSEL R41, R41, -INF , !P6 ;  /* 0xff80000029297808 */ /* 0x000fc40007000000 */
[C---:B------:R-:W-:Y:S02]  /*6dc0*/  LOP3.LUT P0, RZ, R8.reuse, 0x10000, RZ, 0xc0, !PT ;  /* 0x0001000008ff7812 */ /* 0x040fe4000780c0ff */
[C---:B------:R-:W-:Y:S02]  /*6dd0*/  LOP3.LUT P2, RZ, R8.reuse, 0x4000, RZ, 0xc0, !PT ;  /* 0x0000400008ff7812 */ /* 0x040fe4000784c0ff */
[C---:B------:R-:W-:Y:S02]  /*6de0*/  LOP3.LUT P5, RZ, R8.reuse, 0x2000, RZ, 0xc0, !PT ;  /* 0x0000200008ff7812 */ /* 0x040fe400078ac0ff */
[C---:B------:R-:W-:Y:S02]  /*6df0*/  LOP3.LUT P1, RZ, R8.reuse, 0x400, RZ, 0xc0, !PT ;  /* 0x0000040008ff7812 */ /* 0x040fe4000782c0ff */
[C---:B------:R-:W-:Y:S02]  /*6e00*/  LOP3.LUT P4, RZ, R8.reuse, 0x1000, RZ, 0xc0, !PT ;  /* 0x0000100008ff7812 */ /* 0x040fe4000788c0ff */
[----:B------:R-:W-:-:S02]  /*6e10*/  LOP3.LUT P3, RZ, R8, 0x100, RZ, 0xc0, !PT ;  /* 0x0000010008ff7812 */ /* 0x000fc4000786c0ff */
[----:B------:R-:W-:Y:S02]  /*6e20*/  LOP3.LUT P6, RZ, R8, 0x800, RZ, 0xc0, !PT ;  /* 0x0000080008ff7812 */ /* 0x000fe400078cc0ff */
[----:B------:R-:W3:Y:S01]  /*6e30*/  LDL.LU R8, [R1] ;  /* 0x0000000001087983 */ /* 0x000ee20000300800 */
[----:B------:R-:W-:Y:S01]  /*6e40*/  FMUL R131, R43, UR16 ;  /* 0x000000102b837c20 */ /* 0x000fe20008400000 */
[----:B------:R-:W-:Y:S01]  /*6e50*/  FMUL R133, R45, UR16 ;  /* 0x000000102d857c20 */ /* 0x000fe20008400000 */
[----:B------:R-:W-:-:S03]  /*6e60*/  FMUL R134, R46, UR16 ;  /* 0x000000102e867c20 */ /* 0x000fc60008400000 */
[----:B------:R-:W-:Y:S02]  /*6e70*/  FSEL R131, R131, -INF , !P2 ;  /* 0xff80000083837808 */ /* 0x000fe40005000000 */
[----:B------:R-:W-:Y:S01]  /*6e80*/  LOP3.LUT P2, RZ, R2, 0x10, RZ, 0xc0, !PT ;  /* 0x0000001002ff7812 */ /* 0x000fe2000784c0ff */
[----:B------:R-:W-:Y:S01]  /*6e90*/  FMUL R135, R47, UR16 ;  /* 0x000000102f877c20 */ /* 0x000fe20008400000 */
[----:B------:R-:W-:Y:S01]  /*6ea0*/  FSEL R133, R133, -INF , !P1 ;  /* 0xff80000085857808 */ /* 0x000fe20004800000 */
[----:B------:R-:W-:Y:S01]  /*6eb0*/  FMUL R137, R48, UR16 ;  /* 0x0000001030897c20 */ /* 0x000fe20008400000 */
[----:B------:R-:W-:Y:S02]  /*6ec0*/  ISETP.GT.U32.AND P1, PT, R225, R217, PT ;  /* 0x000000d9e100720c */ /* 0x000fe40003f24070 */
[----:B------:R-:W-:Y:S02]  /*6ed0*/  ISETP.GT.U32.AND.EX P2, PT, R20, RZ, PT, P2 ;  /* 0x000000ff1400720c */ /* 0x000fe40003f44120 */
[----:B------:R-:W-:-:S02]  /*6ee0*/  FSEL R134, R134, -INF , !P4 ;  /* 0xff80000086867808 */ /* 0x000fc40006000000 */
[----:B------:R-:W-:Y:S02]  /*6ef0*/  FSEL R135, R135, -INF , !P3 ;  /* 0xff80000087877808 */ /* 0x000fe40005800000 */
[-C--:B------:R-:W-:Y:S02]  /*6f00*/  ISETP.GT.U32.AND P3, PT, R225, R241.reuse, PT ;  /* 0x000000f1e100720c */ /* 0x080fe40003f64070 */
[----:B------:R-:W-:Y:S01]  /*6f10*/  ISETP.GT.U32.AND.EX P4, PT, R19, RZ, PT, P1 ;  /* 0x000000ff1300720c */ /* 0x000fe20003f84110 */
[----:B------:R-:W4:Y:S01]  /*6f20*/  LDL.LU R225, [R1+0xc] ;  /* 0x00000c0001e17983 */ /* 0x000f220000300800 */
[----:B------:R-:W-:Y:S02]  /*6f30*/  FSEL R137, R137, -INF , !P2 ;  /* 0xff80000089897808 */ /* 0x000fe40005000000 */
[----:B------:R-:W-:Y:S02]  /*6f40*/  ISETP.GT.U32.AND P2, PT, R226, R241, PT ;  /* 0x000000f1e200720c */ /* 0x000fe40003f44070 */
[----:B------:R-:W-:Y:S01]  /*6f50*/  ISETP.GT.U32.AND P1, PT, R229, R217, PT ;  /* 0x000000d9e500720c */ /* 0x000fe20003f24070 */
[----:B------:R-:W4:Y:S01]  /*6f60*/  LDL.LU R226, [R1+0x4] ;  /* 0x0000040001e27983 */ /* 0x000f220000300800 */
[----:B------:R-:W-:Y:S01]  /*6f70*/  FMUL R136, R49, UR16 ;  /* 0x0000001031887c20 */ /* 0x000fe20008400000 */
[----:B------:R-:W-:Y:S01]  /*6f80*/  FMUL R138, R53, UR16 ;  /* 0x00000010358a7c20 */ /* 0x000fe20008400000 */
[----:B------:R-:W-:-:S03]  /*6f90*/  ISETP.GT.U32.AND.EX P1, PT, R17, RZ, PT, P1 ;  /* 0x000000ff1100720c */ /* 0x000fc60003f24110 */
[----:B------:R-:W-:Y:S02]  /*6fa0*/  FSEL R136, R136, -INF , !P4 ;  /* 0xff80000088887808 */ /* 0x000fe40006000000 */
[----:B------:R-:W-:Y:S02]  /*6fb0*/  ISETP.GT.U32.AND.EX P4, PT, R18, RZ, PT, P6 ;  /* 0x000000ff1200720c */ /* 0x000fe40003f84160 */
[----:B------:R-:W-:Y:S01]  /*6fc0*/  FSEL R138, R138, -INF , !P1 ;  /* 0xff8000008a8a7808 */ /* 0x000fe20004800000 */
[----:B------:R-:W-:Y:S01]  /*6fd0*/  FMUL R50, R50, UR16 ;  /* 0x0000001032327c20 */ /* 0x000fe20008400000 */
[----:B------:R-:W-:-:S04]  /*6fe0*/  ISETP.GT.U32.AND.EX P2, PT, R20, RZ, PT, P2 ;  /* 0x000000ff1400720c */ /* 0x000fc80003f44120 */
[----:B------:R-:W-:Y:S02]  /*6ff0*/  FSEL R7, R50, -INF , !P2 ;  /* 0xff80000032077808 */ /* 0x000fe40005000000 */
[----:B------:R-:W-:Y:S01]  /*7000*/  ISETP.GT.U32.AND P2, PT, R230, R217, PT ;  /* 0x000000d9e600720c */ /* 0x000fe20003f44070 */
[----:B------:R-:W-:Y:S01]  /*7010*/  FMUL R142, R56, UR16 ;  /* 0x00000010388e7c20 */ /* 0x000fe20008400000 */
[----:B------:R-:W-:Y:S02]  /*7020*/  FMUL R143, R57, UR16 ;  /* 0x00000010398f7c20 */ /* 0x000fe40008400000 */
[----:B------:R-:W-:-:S04]  /*7030*/  ISETP.GT.U32.AND.EX P2, PT, R16, RZ, PT, P2 ;  /* 0x000000ff1000720c */ /* 0x000fc80003f44120 */
[----:B------:R-:W-:Y:S02]  /*7040*/  FSEL R142, R142, -INF , !P2 ;  /* 0xff8000008e8e7808 */ /* 0x000fe40005000000 */
[-C--:B--2---:R-:W-:Y:S02]  /*7050*/  ISETP.GT.U32.AND P2, PT, R0, R217.reuse, PT ;  /* 0x000000d90000720c */ /* 0x084fe40003f44070 */
[C---:B---3--:R-:W-:Y:S02]  /*7060*/  ISETP.GT.U32.AND P6, PT, R8.reuse, R217, PT ;  /* 0x000000d90800720c */ /* 0x048fe40003fc4070 */
[----:B------:R-:W-:Y:S02]  /*7070*/  ISETP.GT.U32.AND P1, PT, R8, R241, PT ;  /* 0x000000f10800720c */ /* 0x000fe40003f24070 */
[----:B------:R-:W2:Y:S01]  /*7080*/  LDL.LU R8, [R1+0x10] ;  /* 0x0000100001087983 */ /* 0x000ea20000300800 */
[----:B------:R-:W-:-:S04]  /*7090*/  ISETP.GT.U32.AND.EX P6, PT, R15, RZ, PT, P6 ;  /* 0x000000ff0f00720c */ /* 0x000fc80003fc4160 */
[----:B------:R-:W-:Y:S02]  /*70a0*/  FSEL R143, R143, -INF , !P6 ;  /* 0xff8000008f8f7808 */ /* 0x000fe40007000000 */
[----:B------:R-:W-:Y:S02]  /*70b0*/  ISETP.GT.U32.AND P6, PT, R0, R241, PT ;  /* 0x000000f10000720c */ /* 0x000fe40003fc4070 */
[----:B------:R-:W3:Y:S01]  /*70c0*/  LDL.LU R0, [R1+0x1c] ;  /* 0x00001c0001007983 */ /* 0x000ee20000300800 */
[----:B------:R-:W-:Y:S01]  /*70d0*/  FMUL R130, R42, UR16 ;  /* 0x000000102a827c20 */ /* 0x000fe20008400000 */
[----:B------:R-:W-:-:S04]  /*70e0*/  FMUL R139, R52, UR16 ;  /* 0x00000010348b7c20 */ /* 0x000fc80008400000 */
[----:B------:R-:W-:Y:S02]  /*70f0*/  FSEL R130, R130, -INF , !P0 ;  /* 0xff80000082827808 */ /* 0x000fe40004000000 */
[----:B------:R-:W-:Y:S01]  /*7100*/  LOP3.LUT P0, RZ, R2, 0x20, RZ, 0xc0, !PT ;  /* 0x0000002002ff7812 */ /* 0x000fe2000780c0ff */
[----:B------:R-:W-:Y:S01]  /*7110*/  FMUL R132, R44, UR16 ;  /* 0x000000102c847c20 */ /* 0x000fe20008400000 */
[----:B------:R-:W-:Y:S01]  /*7120*/  FMUL R20, R51, UR16 ;  /* 0x0000001033147c20 */ /* 0x000fe20008400000 */
[----:B------:R-:W-:Y:S01]  /*7130*/  FSEL R139, R139, -INF , !P4 ;  /* 0xff8000008b8b7808 */ /* 0x000fe20006000000 */
[----:B------:R-:W-:Y:S01]  /*7140*/  FMUL R141, R54, UR16 ;  /* 0x00000010368d7c20 */ /* 0x000fe20008400000 */
[----:B------:R-:W-:Y:S02]  /*7150*/  ISETP.GT.U32.AND.EX P3, PT, R19, RZ, PT, P3 ;  /* 0x000000ff1300720c */ /* 0x000fe40003f64130 */
[----:B------:R-:W-:Y:S01]  /*7160*/  ISETP.GT.U32.AND.EX P4, PT, R18, RZ, PT, P0 ;  /* 0x000000ff1200720c */ /* 0x000fe20003f84100 */
[----:B------:R-:W-:Y:S01]  /*7170*/  FMUL R140, R55, UR16 ;  /* 0x00000010378c7c20 */ /* 0x000fe20008400000 */
[----:B------:R-:W-:Y:S01]  /*7180*/  FSEL R132, R132, -INF , !P5 ;  /* 0xff80000084847808 */ /* 0x000fe20006800000 */
[----:B------:R-:W-:Y:S01]  /*7190*/  FMUL R144, R58, UR16 ;  /* 0x000000103a907c20 */ /* 0x000fe20008400000 */
[----:B------:R-:W-:Y:S01]  /*71a0*/  FSEL R20, R20, -INF , !P3 ;  /* 0xff80000014147808 */ /* 0x000fe20005800000 */
[----:B------:R-:W-:Y:S01]  /*71b0*/  FMUL R146, R60, UR16 ;  /* 0x000000103c927c20 */ /* 0x000fe20008400000 */
[----:B------:R-:W-:Y:S01]  /*71c0*/  FSEL R141, R141, -INF , !P4 ;  /* 0xff8000008d8d7808 */ /* 0x000fe20006000000 */
[----:B------:R-:W-:Y:S01]  /*71d0*/  FMUL R145, R59, UR16 ;  /* 0x000000103b917c20 */ /* 0x000fe20008400000 */
[-C--:B------:R-:W-:Y:S01]  /*71e0*/  ISETP.GT.U32.AND P5, PT, R229, R241.reuse, PT ;  /* 0x000000f1e500720c */ /* 0x080fe20003fa4070 */
[----:B------:R-:W-:Y:S01]  /*71f0*/  FMUL R147, R61, UR16 ;  /* 0x000000103d937c20 */ /* 0x000fe20008400000 */
[----:B------:R-:W-:Y:S01]  /*7200*/  ISETP.GT.U32.AND P3, PT, R230, R241, PT ;  /* 0x000000f1e600720c */ /* 0x000fe20003f64070 */
[----:B------:R-:W-:Y:S01]  /*7210*/  FMUL R149, R62, UR16 ;  /* 0x000000103e957c20 */ /* 0x000fe20008400000 */
[----:B----4-:R-:W-:Y:S01]  /*7220*/  ISETP.GT.U32.AND P4, PT, R226, R217, PT ;  /* 0x000000d9e200720c */ /* 0x010fe20003f84070 */
[----:B------:R-:W-:Y:S01]  /*7230*/  FMUL R148, R63, UR16 ;  /* 0x000000103f947c20 */ /* 0x000fe20008400000 */
[----:B------:R-:W-:Y:S01]  /*7240*/  ISETP.GT.U32.AND.EX P5, PT, R17, RZ, PT, P5 ;  /* 0x000000ff1100720c */ /* 0x000fe20003fa4150 */
[----:B------:R-:W-:Y:S01]  /*7250*/  FMUL R150, R64, UR16 ;  /* 0x0000001040967c20 */ /* 0x000fe20008400000 */
[----:B------:R-:W-:Y:S01]  /*7260*/  ISETP.GT.U32.AND.EX P3, PT, R16, RZ, PT, P3 ;  /* 0x000000ff1000720c */ /* 0x000fe20003f64130 */
[----:B------:R-:W-:Y:S01]  /*7270*/  FMUL R151, R65, UR16 ;  /* 0x0000001041977c20 */ /* 0x000fe20008400000 */
[----:B------:R-:W-:-:S02]  /*7280*/  ISETP.GT.U32.AND.EX P4, PT, R14, RZ, PT, P4 ;  /* 0x000000ff0e00720c */ /* 0x000fc40003f84140 */
[----:B------:R-:W-:Y:S02]  /*7290*/  ISETP.GT.U32.AND.EX P1, PT, R15, RZ, PT, P1 ;  /* 0x000000ff0f00720c */ /* 0x000fe40003f24110 */
[C---:B------:R-:W-:Y:S02]  /*72a0*/  ISETP.GT.U32.AND.EX P2, PT, R13.reuse, RZ, PT, P2 ;  /* 0x000000ff0d00720c */ /* 0x040fe40003f44120 */
        /* <DEDUP_REMOVED lines=8> */
[----:B------:R-:W-:Y:S01]  /*7330*/  ISETP.GT.U32.AND P5, PT, R226, R241, PT ;  /* 0x000000f1e200720c */ /* 0x000fe20003fa4070 */
[----:B------:R-:W4:Y:S01]  /*7340*/  LDL R17, [R1+0x14c] ;  /* 0x00014c0001117983 */ /* 0x000f220000100800 */
[----:B------:R-:W-:-:S02]  /*7350*/  ISETP.GT.U32.AND P3, PT, R225, R217, PT ;  /* 0x000000d9e100720c */ /* 0x000fc40003f64070 */
[----:B------:R-:W-:Y:S01]  /*7360*/  ISETP.GT.U32.AND.EX P5, PT, R14, RZ, PT, P5 ;  /* 0x000000ff0e00720c */ /* 0x000fe20003fa4150 */
[----:B------:R-:W4:Y:S01]  /*7370*/  LDL R16, [R1+0x158] ;  /* 0x0001580001107983 */ /* 0x000f220000100800 */
[----:B------:R-:W-:Y:S02]  /*7380*/  ISETP.GT.U32.AND.EX P3, PT, R12, RZ, PT, P3 ;  /* 0x000000ff0c00720c */ /* 0x000fe40003f64130 */
[----:B------:R-:W-:Y:S01]  /*7390*/  FSEL R145, R145, -INF , !P1 ;  /* 0xff80000091917808 */ /* 0x000fe20004800000 */
[----:B------:R-:W-:Y:S01]  /*73a0*/  FMUL R86, R86, UR16 ;  /* 0x0000001056567c20 */ /* 0x000fe20008400000 */
[----:B------:R-:W-:Y:S01]  /*73b0*/  FSEL R147, R147, -INF , !P2 ;  /* 0xff80000093937808 */ /* 0x000fe20005000000 */
[----:B------:R-:W-:Y:S01]  /*73c0*/  FMUL R83, R83, UR16 ;  /* 0x0000001053537c20 */ /* 0x000fe20008400000 */
[----:B------:R-:W-:Y:S01]  /*73d0*/  ISETP.GT.U32.AND P1, PT, R225, R241, PT ;  /* 0x000000f1e100720c */ /* 0x000fe20003f24070 */
[----:B------:R-:W-:Y:S01]  /*73e0*/  FMUL R87, R87, UR16 ;  /* 0x0000001057577c20 */ /* 0x000fe20008400000 */
[----:B------:R-:W-:Y:S01]  /*73f0*/  FSEL R149, R149, -INF , !P5 ;  /* 0xff80000095957808 */ /* 0x000fe20006800000 */
[----:B------:R-:W-:Y:S01]  /*7400*/  USHF.R.S32.HI UR7, URZ, 0x1f, UR6 ;  /* 0x0000001f3f077899 */ /* 0x000fe20008011406 */
[----:B------:R-:W-:Y:S01]  /*7410*/  FSEL R148, R148, -INF , !P6 ;  /* 0xff80000094947808 */ /* 0x000fe20007000000 */
[----:B------:R-:W4:Y:S01]  /*7420*/  LDL R18, [R1+0x144] ;  /* 0x0001440001127983 */ /* 0x000f220000100800 */
[----:B------:R-:W-:-:S02]  /*7430*/  FSEL R150, R150, -INF , !P3 ;  /* 0xff80000096967808 */ /* 0x000fc40005800000 */
[C---:B------:R-:W-:Y:S01]  /*7440*/  ISETP.GT.U32.AND P5, PT, R223.reuse, R217, PT ;  /* 0x000000d9df00720c */ /* 0x040fe20003fa4070 */
[----:B------:R-:W-:Y:S01]  /*7450*/  FMUL R72, R72, UR16 ;  /* 0x0000001048487c20 */ /* 0x000fe20008400000 */
[----:B------:R-:W-:Y:S01]  /*7460*/  ISETP.GT.U32.AND P6, PT, R223, R241, PT ;  /* 0x000000f1df00720c */ /* 0x000fe20003fc4070 */
[----:B------:R-:W-:Y:S01]  /*7470*/  FMUL R223, R67, UR16 ;  /* 0x0000001043df7c20 */ /* 0x000fe20008400000 */
[-C--:B------:R-:W-:Y:S01]  /*7480*/  ISETP.GT.U32.AND P3, PT, R224, R217.reuse, PT ;  /* 0x000000d9e000720c */ /* 0x080fe20003f64070 */
[----:B------:R-:W4:Y:S01]  /*7490*/  LDL R19, [R1+0x1a4] ;  /* 0x0001a40001137983 */ /* 0x000f220000100800 */
[----:B------:R-:W-:Y:S02]  /*74a0*/  ISETP.GT.U32.AND.EX P1, PT, R12, RZ, PT, P1 ;  /* 0x000000ff0c00720c */ /* 0x000fe40003f24110 */
[-C--:B------:R-:W-:Y:S02]  /*74b0*/  ISETP.GT.U32.AND P0, PT, R4, R217.reuse, PT ;  /* 0x000000d90400720c */ /* 0x080fe40003f04070 */
[----:B--2---:R-:W-:-:S02]  /*74c0*/  ISETP.GT.U32.AND P4, PT, R8, R217, PT ;  /* 0x000000d90800720c */ /* 0x004fc40003f84070 */
[-C--:B------:R-:W-:Y:S01]  /*74d0*/  ISETP.GT.U32.AND P2, PT, R8, R241.reuse, PT ;  /* 0x000000f10800720c */ /* 0x080fe20003f44070 */
[----:B------:R-:W-:Y:S01]  /*74e0*/  FMUL R225, R68, UR16 ;  /* 0x0000001044e17c20 */ /* 0x000fe20008400000 */
[----:B------:R-:W-:Y:S01]  /*74f0*/  ISETP.GT.U32.AND.EX P4, PT, R11, RZ, PT, P4 ;  /* 0x000000ff0b00720c */ /* 0x000fe20003f84140 */
[----:B------:R-:W-:Y:S01]  /*7500*/  FMUL R226, R69, UR16 ;  /* 0x0000001045e27c20 */ /* 0x000fe20008400000 */
[----:B------:R-:W-:Y:S01]  /*7510*/  ISETP.GT.U32.AND.EX P5, PT, R10, RZ, PT, P5 ;  /* 0x000000ff0a00720c */ /* 0x000fe20003fa4150 */
[----:B------:R-:W2:Y:S01]  /*7520*/  LDL R12, [R1+0x150] ;  /* 0x00015000010c7983 */ /* 0x000ea20000100800 */
[----:B------:R-:W-:Y:S02]  /*7530*/  FSEL R151, R151, -INF , !P4 ;  /* 0xff80000097977808 */ /* 0x000fe40006000000 */
[----:B------:R-:W-:Y:S01]  /*7540*/  ISETP.GT.U32.AND P4, PT, R224, R241, PT ;  /* 0x000000f1e000720c */ /* 0x000fe20003f84070 */
[----:B------:R-:W-:Y:S01]  /*7550*/  FMUL R224, R66, UR16 ;  /* 0x0000001042e07c20 */ /* 0x000fe20008400000 */
[----:B------:R-:W-:-:S02]  /*7560*/  ISETP.GT.U32.AND.EX P2, PT, R11, RZ, PT, P2 ;  /* 0x000000ff0b00720c */ /* 0x000fc40003f44120 */
[C---:B------:R-:W-:Y:S02]  /*7570*/  ISETP.GT.U32.AND.EX P4, PT, R9.reuse, RZ, PT, P4 ;  /* 0x000000ff0900720c */ /* 0x040fe40003f84140 */
[----:B------:R-:W-:Y:S01]  /*7580*/  ISETP.GT.U32.AND.EX P3, PT, R9, RZ, PT, P3 ;  /* 0x000000ff0900720c */ /* 0x000fe20003f64130 */
[----:B------:R-:W-:Y:S01]  /*7590*/  FMUL R8, R74, UR16 ;  /* 0x000000104a087c20 */ /* 0x000fe20008400000 */
[----:B------:R-:W-:Y:S01]  /*75a0*/  FSEL R224, R224, -INF , !P1 ;  /* 0xff800000e0e07808 */ /* 0x000fe20004800000 */
[----:B------:R-:W4:Y:S01]  /*75b0*/  LDL R11, [R1+0x154] ;  /* 0x00015400010b7983 */ /* 0x000f220000100800 */
[----:B------:R-:W-:Y:S02]  /*75c0*/  FSEL R223, R223, -INF , !P2 ;  /* 0xff800000dfdf7808 */ /* 0x000fe40005000000 */
[C---:B---3--:R-:W-:Y:S02]  /*75d0*/  ISETP.GT.U32.AND P1, PT, R0.reuse, R217, PT ;  /* 0x000000d90000720c */ /* 0x048fe40003f24070 */
[----:B------:R-:W-:-:S02]  /*75e0*/  ISETP.GT.U32.AND P2, PT, R0, R241, PT ;  /* 0x000000f10000720c */ /* 0x000fc40003f44070 */
[----:B------:R-:W3:Y:S01]  /*75f0*/  LDL R0, [R1+0x140] ;  /* 0x0001400001007983 */ /* 0x000ee20000100800 */
[----:B------:R-:W-:Y:S02]  /*7600*/  FSEL R230, R230, -INF , !P4 ;  /* 0xff800000e6e67808 */ /* 0x000fe40006000000 */
[----:B------:R-:W-:Y:S02]  /*7610*/  ISETP.GT.U32.AND P4, PT, R4, R241, PT ;  /* 0x000000f10400720c */ /* 0x000fe40003f84070 */
[----:B------:R-:W2:Y:S01]  /*7620*/  LDL R4, [R1+0x138] ;  /* 0x0001380001047983 */ /* 0x000ea20000100800 */
[----:B------:R-:W-:Y:S02]  /*7630*/  FSEL R225, R225, -INF , !P5 ;  /* 0xff800000e1e17808 */ /* 0x000fe40006800000 */
[----:B------:R-:W-:Y:S02]  /*7640*/  ISETP.GT.U32.AND P5, PT, R237, R217, PT ;  /* 0x000000d9ed00720c */ /* 0x000fe40003fa4070 */
[----:B------:R-:W-:-:S02]  /*7650*/  FSEL R226, R226, -INF , !P3 ;  /* 0xff800000e2e27808 */ /* 0x000fc40005800000 */
[-C--:B------:R-:W-:Y:S02]  /*7660*/  ISETP.GT.U32.AND P3, PT, R237, R241.reuse, PT ;  /* 0x000000f1ed00720c */ /* 0x080fe40003f64070 */
[----:B------:R-:W-:Y:S01]  /*7670*/  ISETP.GT.U32.AND.EX P5, PT, R221, RZ, PT, P5 ;  /* 0x000000ffdd00720c */ /* 0x000fe20003fa4150 */
[----:B------:R-:W-:Y:S01]  /*7680*/  FMUL R9, R75, UR16 ;  /* 0x000000104b097c20 */ /* 0x000fe20008400000 */
[----:B------:R-:W-:Y:S01]  /*7690*/  ISETP.GT.U32.AND.EX P2, PT, R216, RZ, PT, P2 ;  /* 0x000000ffd800720c */ /* 0x000fe20003f44120 */
[----:B------:R-:W4:Y:S01]  /*76a0*/  LDL R237, [R1+0x190] ;  /* 0x0001900001ed7983 */ /* 0x000f220000100800 */
[----:B------:R-:W-:Y:S02]  /*76b0*/  ISETP.GT.U32.AND.EX P3, PT, R221, RZ, PT, P3 ;  /* 0x000000ffdd00720c */ /* 0x000fe40003f64130 */
[----:B------:R-:W-:Y:S01]  /*76c0*/  FSEL R74, R73, -INF , !P5 ;  /* 0xff800000494a7808 */ /* 0x000fe20006800000 */
[----:B------:R-:W4:Y:S01]  /*76d0*/  LDL R221, [R1+0x19c] ;  /* 0x00019c0001dd7983 */ /* 0x000f220000100800 */
[----:B------:R-:W-:-:S02]  /*76e0*/  ISETP.GT.U32.AND P5, PT, R242, R241, PT ;  /* 0x000000f1f200720c */ /* 0x000fc40003fa4070 */
[----:B------:R-:W-:Y:S02]  /*76f0*/  FSEL R75, R8, -INF , !P2 ;  /* 0xff800000084b7808 */ /* 0x000fe40005000000 */
[----:B------:R-:W-:Y:S02]  /*7700*/  FSEL R73, R9, -INF , !P3 ;  /* 0xff80000009497808 */ /* 0x000fe40005800000 */
[----:B------:R-:W-:Y:S02]  /*7710*/  ISETP.GT.U32.AND P2, PT, R6, R217, PT ;  /* 0x000000d90600720c */ /* 0x000fe40003f44070 */
[----:B------:R-:W-:Y:S02]  /*7720*/  ISETP.GT.U32.AND.EX P5, PT, R249, RZ, PT, P5 ;  /* 0x000000fff900720c */ /* 0x000fe40003fa4150 */
[----:B------:R-:W-:Y:S01]  /*7730*/  ISETP.GT.U32.AND.EX P6, PT, R10, RZ, PT, P6 ;  /* 0x000000ff0a00720c */ /* 0x000fe20003fc4160 */
[----:B------:R-:W-:Y:S01]  /*7740*/  FMUL R8, R82, UR16 ;  /* 0x0000001052087c20 */ /* 0x000fe20008400000 */
[----:B------:R-:W-:Y:S01]  /*7750*/  ISETP.GT.U32.AND P3, PT, R6, R241, PT ;  /* 0x000000f10600720c */ /* 0x000fe20003f64070 */
[----:B------:R-:W4:Y:S04]  /*7760*/  LDL R10, [R1+0x134] ;  /* 0x00013400010a7983 */ /* 0x000f280000100800 */
[----:B------:R-:W4:Y:S01]  /*7770*/  LDL R6, [R1+0x13c] ;  /* 0x00013c0001067983 */ /* 0x000f220000100800 */
[----:B------:R-:W-:-:S02]  /*7780*/  FSEL R79, R79, -INF , !P5 ;  /* 0xff8000004f4f7808 */ /* 0x000fc40006800000 */
[----:B------:R-:W-:Y:S01]  /*7790*/  ISETP.GT.U32.AND.EX P4, PT, R248, RZ, PT, P4 ;  /* 0x000000fff800720c */ /* 0x000fe20003f84140 */
[----:B------:R-:W4:Y:S01]  /*77a0*/  LDL R9, [R1+0x148] ;  /* 0x0001480001097983 */ /* 0x000f220000100800 */
[-C--:B------:R-:W-:Y:S02]  /*77b0*/  ISETP.GT.U32.AND P5, PT, R239, R241.reuse, PT ;  /* 0x000000f1ef00720c */ /* 0x080fe40003fa4070 */
[----:B------:R-:W-:Y:S02]  /*77c0*/  ISETP.GT.U32.AND.EX P3, PT, R250, RZ, PT, P3 ;  /* 0x000000fffa00720c */ /* 0x000fe40003f64130 */
[----:B------:R-:W-:Y:S02]  /*77d0*/  FSEL R82, R78, -INF , !P4 ;  /* 0xff8000004e527808 */ /* 0x000fe40006000000 */
[----:B------:R-:W-:Y:S02]  /*77e0*/  ISETP.GT.U32.AND.EX P5, PT, R252, RZ, PT, P5 ;  /* 0x000000fffc00720c */ /* 0x000fe40003fa4150 */
[----:B------:R-:W-:-:S02]  /*77f0*/  ISETP.GT.U32.AND P4, PT, R3, R241, PT ;  /* 0x000000f10300720c */ /* 0x000fc40003f84070 */
[----:B------:R-:W-:Y:S02]  /*7800*/  FSEL R78, R8, -INF , !P3 ;  /* 0xff800000084e7808 */ /* 0x000fe40005800000 */
[----:B------:R-:W4:Y:S01]  /*7810*/  LDL R8, [R1+0x160] ;  /* 0x0001600001087983 */ /* 0x000f220000100800 */
[----:B------:R-:W-:Y:S02]  /*7820*/  FSEL R86, R86, -INF , !P5 ;  /* 0xff80000056567808 */ /* 0x000fe40006800000 */
[----:B------:R-:W-:Y:S02]  /*7830*/  ISETP.GT.U32.AND P3, PT, R5, R241, PT ;  /* 0x000000f10500720c */ /* 0x000fe40003f64070 */
[----:B------:R-:W-:Y:S01]  /*7840*/  ISETP.GT.U32.AND.EX P4, PT, R251, RZ, PT, P4 ;  /* 0x000000fffb00720c */ /* 0x000fe20003f84140 */
[----:B------:R-:W4:Y:S01]  /*7850*/  LDL R241, [R1+0x198] ;  /* 0x0001980001f17983 */ /* 0x000f220000100800 */
[----:B------:R-:W-:Y:S02]  /*7860*/  ISETP.GT.U32.AND.EX P3, PT, R240, RZ, PT, P3 ;  /* 0x000000fff000720c */ /* 0x000fe40003f64130 */
[----:B------:R-:W-:-:S02]  /*7870*/  FSEL R83, R83, -INF , !P4 ;  /* 0xff80000053537808 */ /* 0x000fc40006000000 */
[----:B------:R-:W-:Y:S02]  /*7880*/  FSEL R87, R87, -INF , !P3 ;  /* 0xff80000057577808 */ /* 0x000fe40005800000 */
[----:B------:R-:W-:Y:S02]  /*7890*/  ISETP.GT.U32.AND P3, PT, R3, R217, PT ;  /* 0x000000d90300720c */ /* 0x000fe40003f64070 */
[----:B------:R-:W4:Y:S01]  /*78a0*/  LDL R3, [R1+0x164] ;  /* 0x0001640001037983 */ /* 0x000f220000100800 */
[----:B---3--:R-:W-:-:S03]  /*78b0*/  IADD3 R14, P5, R0, UR6, RZ ;  /* 0x00000006000e7c10 */ /* 0x008fc6000ffbe0ff */
[----:B------:R-:W3:Y:S01]  /*78c0*/  LDL R0, [R1+0x15c] ;  /* 0x00015c0001007983 */ /* 0x000ee20000100800 */
[----:B--2---:R-:W-:-:S03]  /*78d0*/  IADD3 R62, P4, R4, UR6, RZ ;  /* 0x00000006043e7c10 */ /* 0x004fc6000ff9e0ff */
[----:B------:R-:W2:Y:S01]  /*78e0*/  LDL R4, [R1+0x168] ;  /* 0x0001680001047983 */ /* 0x000ea20000100800 */
[----:B----4-:R-:W-:-:S03]  /*78f0*/  IADD3.X R63, R10, UR7, RZ, P4, !PT ;  /* 0x000000070a3f7c10 */ /* 0x010fc6000a7fe4ff */
[----:B------:R-:W4:Y:S01]  /*7900*/  LDL R10, [R1+0x170] ;  /* 0x00017000010a7983 */ /* 0x000f220000100800 */
[----:B------:R-:W-:Y:S02]  /*7910*/  IADD3.X R15, R6, UR7, RZ, P5, !PT ;  /* 0x00000007060f7c10 */ /* 0x000fe4000affe4ff */
[----:B------:R-:W-:Y:S01]  /*7920*/  IADD3 R12, P5, R12, UR6, RZ ;  /* 0x000000060c0c7c10 */ /* 0x000fe2000ffbe0ff */
[----:B------:R-:W4:Y:S01]  /*7930*/  LDL R6, [R1+0x178] ;  /* 0x0001780001067983 */ /* 0x000f220000100800 */
[----:B------:R-:W-:Y:S02]  /*7940*/  IADD3 R50, P4, R9, UR6, RZ ;  /* 0x0000000609327c10 */ /* 0x000fe4000ff9e0ff */
[----:B------:R-:W-:Y:S01]  /*7950*/  IADD3.X R13, R17, UR7, RZ, P5, !PT ;  /* 0x00000007110d7c10 */ /* 0x000fe2000affe4ff */
[----:B------:R-:W4:Y:S01]  /*7960*/  LDL R9, [R1+0x16c] ;  /* 0x00016c0001097983 */ /* 0x000f220000100800 */
[----:B------:R-:W-:-:S04]  /*7970*/  IADD3 R48, P5, R16, UR6, RZ ;  /* 0x0000000610307c10 */ /* 0x000fc8000ffbe0ff */
[----:B------:R-:W-:Y:S02]  /*7980*/  IADD3.X R49, R11, UR7, RZ, P5, !PT ;  /* 0x000000070b317c10 */ /* 0x000fe4000affe4ff */
[----:B------:R-:W-:Y:S01]  /*7990*/  IADD3 R16, P5, R8, UR6, RZ ;  /* 0x0000000608107c10 */ /* 0x000fe2000ffbe0ff */
[----:B------:R-:W-:Y:S01]  /*79a0*/  FMUL R229, R70, UR16 ;  /* 0x0000001046e57c20 */ /* 0x000fe20008400000 */
[----:B------:R-:W4:Y:S01]  /*79b0*/  LDL R8, [R1+0x180] ;  /* 0x0001800001087983 */ /* 0x000f220000100800 */
[----:B------:R-:W-:Y:S02]  /*79c0*/  ISETP.GT.U32.AND.EX P1, PT, R216, RZ, PT, P1 ;  /* 0x000000ffd800720c */ /* 0x000fe40003f24110 */
[----:B------:R-:W-:Y:S01]  /*79d0*/  IADD3.X R51, R18, UR7, RZ, P4, !PT ;  /* 0x0000000712337c10 */ /* 0x000fe2000a7fe4ff */
[----:B------:R-:W4:Y:S04]  /*79e0*/  LDL R216, [R1+0x1a8] ;  /* 0x0001a80001d87983 */ /* 0x000f280000100800 */
[----:B------:R-:W4:Y:S01]  /*79f0*/  LDG.E.U8 R48, desc[UR20][R48.64] ;  /* 0x0000001430307981 */ /* 0x000f22000c1e1100 */
[----:B---3--:R-:W-:-:S03]  /*7a00*/  IADD3.X R17, R0, UR7, RZ, P5, !PT ;  /* 0x0000000700117c10 */ /* 0x008fc6000affe4ff */
[----:B------:R-:W3:Y:S04]  /*7a10*/  LDL R18, [R1+0x1b0] ;  /* 0x0001b00001127983 */ /* 0x000ee80000100800 */
[----:B------:R-:W3:Y:S01]  /*7a20*/  LDL R0, [R1+0x174] ;  /* 0x0001740001007983 */ /* 0x000ee20000100800 */
[----:B--2---:R-:W-:-:S03]  /*7a30*/  IADD3 R56, P5, R4, UR6, RZ ;  /* 0x0000000604387c10 */ /* 0x004fc6000ffbe0ff */
[----:B------:R-:W2:Y:S01]  /*7a40*/  LDL R4, [R1+0x17c] ;  /* 0x00017c0001047983 */ /* 0x000ea20000100800 */
[----:B------:R-:W-:-:S03]  /*7a50*/  IADD3.X R57, R3, UR7, RZ, P5, !PT ;  /* 0x0000000703397c10 */ /* 0x000fc6000affe4ff */
[----:B------:R-:W2:Y:S01]  /*7a60*/  LDL R3, [R1+0x188] ;  /* 0x0001880001037983 */ /* 0x000ea20000100800 */
[----:B------:R-:W-:Y:S02]  /*7a70*/  FSEL R72, R72, -INF , !P1 ;  /* 0xff80000048487808 */ /* 0x000fe40004800000 */
[-C--:B------:R-:W-:Y:S01]  /*7a80*/  ISETP.GT.U32.AND P4, PT, R239, R217.reuse, PT ;  /* 0x000000d9ef00720c */ /* 0x080fe20003f84070 */
[----:B------:R-:W2:Y:S01]  /*7a90*/  LDG.E.U8 R50, desc[UR20][R50.64] ;  /* 0x0000001432327981 */ /* 0x000ea2000c1e1100 */
[----:B------:R-:W-:-:S03]  /*7aa0*/  ISETP.GT.U32.AND P1, PT, R242, R217, PT ;  /* 0x000000d9f200720c */ /* 0x000fc60003f24070 */
[----:B------:R-:W2:Y:S04]  /*7ab0*/  LDL R239, [R1+0x194] ;  /* 0x0001940001ef7983 */ /* 0x000ea80000100800 */
[----:B------:R-:W2:Y:S01]  /*7ac0*/  LDL R242, [R1+0x1a0] ;  /* 0x0001a00001f27983 */ /* 0x000ea20000100800 */
[----:B------:R-:W-:-:S03]  /*7ad0*/  FSEL R229, R229, -INF , !P6 ;  /* 0xff800000e5e57808 */ /* 0x000fc60007000000 */
[----:B------:R-:W2:Y:S01]  /*7ae0*/  LDG.E.U8 R49, desc[UR20][R16.64] ;  /* 0x0000001410317981 */ /* 0x000ea2000c1e1100 */
[----:B----4-:R-:W-:-:S03]  /*7af0*/  IADD3 R10, P5, R10, UR6, RZ ;  /* 0x000000060a0a7c10 */ /* 0x010fc6000ffbe0ff */
[----:B------:R0:W4:Y:S04]  /*7b00*/  LDG.E.U8 R51, desc[UR20][R12.64] ;  /* 0x000000140c337981 */ /* 0x000128000c1e1100 */
[----:B------:R-:W4:Y:S01]  /*7b10*/  LDG.E.U8 R56, desc[UR20][R56.64] ;  /* 0x0000001438387981 */ /* 0x000f22000c1e1100 */
[----:B------:R-:W-:-:S03]  /*7b20*/  IADD3.X R11, R9, UR7, RZ, P5, !PT ;  /* 0x00000007090b7c10 */ /* 0x000fc6000affe4ff */
[----:B------:R-:W4:Y:S01]  /*7b30*/  LDL R9, [R1+0x184] ;  /* 0x0001840001097983 */ /* 0x000f220000100800 */
[----:B------:R-:W-:-:S03]  /*7b40*/  IADD3 R46, P5, R6, UR6, RZ ;  /* 0x00000006062e7c10 */ /* 0x000fc6000ffbe0ff */
[----:B------:R-:W4:Y:S01]  /*7b50*/  LDL R6, [R1+0x18c] ;  /* 0x00018c0001067983 */ /* 0x000f220000100800 */
[----:B------:R-:W-:-:S03]  /*7b60*/  ISETP.GT.U32.AND.EX P1, PT, R249, RZ, PT, P1 ;  /* 0x000000fff900720c */ /* 0x000fc60003f24110 */
[----:B------:R-:W4:Y:S01]  /*7b70*/  LDG.E.U8 R57, desc[UR20][R10.64] ;  /* 0x000000140a397981 */ /* 0x000f22000c1e1100 */
[----:B---3--:R-:W-:Y:S02]  /*7b80*/  IADD3.X R47, R0, UR7, RZ, P5, !PT ;  /* 0x00000007002f7c10 */ /* 0x008fe4000affe4ff */
[----:B------:R-:W-:Y:S01]  /*7b90*/  IADD3 R42, P5, R8, UR6, RZ ;  /* 0x00000006082a7c10 */ /* 0x000fe2000ffbe0ff */
[----:B------:R-:W3:Y:S03]  /*7ba0*/  LDL R0, [R1+0x1ac] ;  /* 0x0001ac0001007983 */ /* 0x000ee60000100800 */
[----:B--2---:R-:W-:Y:S02]  /*7bb0*/  IADD3.X R43, R4, UR7, RZ, P5, !PT ;  /* 0x00000007042b7c10 */ /* 0x004fe4000affe4ff */
[----:B------:R-:W2:Y:S01]  /*7bc0*/  LDL R4, [R1+0x1b8] ;  /* 0x0001b80001047983 */ /* 0x000ea20000100800 */
[----:B------:R-:W-:-:S03]  /*7bd0*/  IADD3 R8, P5, R3, UR6, RZ ;  /* 0x0000000603087c10 */ /* 0x000fc6000ffbe0ff */
[----:B------:R-:W3:Y:S01]  /*7be0*/  LDL R3, [R1+0x1b4] ;  /* 0x0001b40001037983 */ /* 0x000ee20000100800 */
[----:B----4-:R-:W-:Y:S02]  /*7bf0*/  IADD3.X R9, R9, UR7, RZ, P5, !PT ;  /* 0x0000000709097c10 */ /* 0x010fe4000affe4ff */
[----:B------:R-:W-:Y:S02]  /*7c00*/  IADD3 R60, P5, R237, UR6, RZ ;  /* 0x00000006ed3c7c10 */ /* 0x000fe4000ffbe0ff */
[----:B------:R-:W4:Y:S02]  /*7c10*/  LDL.LU R237, [R1+0x260] ;  /* 0x0002600001ed7983 */ /* 0x000f240000300800 */
[----:B------:R-:W-:Y:S02]  /*7c20*/  IADD3.X R61, R6, UR7, RZ, P5, !PT ;  /* 0x00000007063d7c10 */ /* 0x000fe4000affe4ff */
[----:B------:R-:W-:Y:S01]  /*7c30*/  IADD3 R58, P5, R241, UR6, RZ ;  /* 0x00000006f13a7c10 */ /* 0x000fe2000ffbe0ff */
[----:B------:R-:W4:Y:S03]  /*7c40*/  LDL.LU R6, [R1+0x25c] ;  /* 0x00025c0001067983 */ /* 0x000f260000300800 */
[----:B------:R-:W-:Y:S01]  /*7c50*/  IADD3.X R59, R239, UR7, RZ, P5, !PT ;  /* 0x00000007ef3b7c10 */ /* 0x000fe2000affe4ff */
[----:B------:R-:W4:Y:S01]  /*7c60*/  LDL.LU R241, [R1+0x258] ;  /* 0x0002580001f17983 */ /* 0x000f220000300800 */
[----:B------:R-:W-:-:S03]  /*7c70*/  IADD3 R44, P5, R242, UR6, RZ ;  /* 0x00000006f22c7c10 */ /* 0x000fc6000ffbe0ff */
[----:B------:R-:W4:Y:S01]  /*7c80*/  LDL.LU R239, [R1+0x254] ;  /* 0x0002540001ef7983 */ /* 0x000f220000300800 */
[----:B------:R-:W-:Y:S02]  /*7c90*/  IADD3.X R45, R221, UR7, RZ, P5, !PT ;  /* 0x00000007dd2d7c10 */ /* 0x000fe4000affe4ff */
[----:B------:R-:W-:Y:S01]  /*7ca0*/  IADD3 R54, P5, R216, UR6, RZ ;  /* 0x00000006d8367c10 */ /* 0x000fe2000ffbe0ff */
[----:B------:R-:W4:Y:S03]  /*7cb0*/  LDL.LU R242, [R1+0x250] ;  /* 0x0002500001f27983 */ /* 0x000f260000300800 */
[----:B------:R-:W-:Y:S01]  /*7cc0*/  IADD3.X R55, R19, UR7, RZ, P5, !PT ;  /* 0x0000000713377c10 */ /* 0x000fe2000affe4ff */
[----:B------:R-:W4:Y:S01]  /*7cd0*/  LDL R221, [R1+0x1bc] ;  /* 0x0001bc0001dd7983 */ /* 0x000f220000100800 */
[----:B------:R-:W-:-:S03]  /*7ce0*/  IADD3 R18, P5, R18, UR6, RZ ;  /* 0x0000000612127c10 */ /* 0x000fc6000ffbe0ff */
[----:B------:R-:W4:Y:S01]  /*7cf0*/  LDL R216, [R1+0x1d0] ;  /* 0x0001d00001d87983 */ /* 0x000f220000100800 */
[----:B------:R-:W-:Y:S02]  /*7d00*/  ISETP.GT.U32.AND.EX P4, PT, R252, RZ, PT, P4 ;  /* 0x000000fffc00720c */ /* 0x000fe40003f84140 */
[----:B------:R-:W-:Y:S01]  /*7d10*/  ISETP.GT.U32.AND.EX P3, PT, R251, RZ, PT, P3 ;  /* 0x000000fffb00720c */ /* 0x000fe20003f64130 */
[----:B------:R-:W4:Y:S01]  /*7d20*/  LDG.E.U8 R54, desc[UR20][R54.64] ;  /* 0x0000001436367981 */ /* 0x000f22000c1e1100 */
[----:B------:R-:W-:-:S03]  /*7d30*/  ISETP.GT.U32.AND.EX P2, PT, R250, RZ, PT, P2 ;  /* 0x000000fffa00720c */ /* 0x000fc60003f44120 */
[----:B------:R-:W4:Y:S04]  /*7d40*/  LDG.E.U8 R58, desc[UR20][R58.64] ;  /* 0x000000143a3a7981 */ /* 0x000f28000c1e1100 */
[----:B------:R-:W4:Y:S04]  /*7d50*/  LDG.E.U8 R60, desc[UR20][R60.64] ;  /* 0x000000143c3c7981 */ /* 0x000f28000c1e1100 */
[----:B------:R-:W4:Y:S01]  /*7d60*/  LDG.E.U8 R59, desc[UR20][R44.64] ;  /* 0x000000142c3b7981 */ /* 0x000f22000c1e1100 */
[----:B--2---:R-:W-:Y:S02]  /*7d70*/  IADD3 R52, P6, R4, UR6, RZ ;  /* 0x0000000604347c10 */ /* 0x004fe4000ffde0ff */
[----:B---3--:R-:W-:Y:S01]  /*7d80*/  IADD3.X R19, R0, UR7, RZ, P5, !PT ;  /* 0x0000000700137c10 */ /* 0x008fe2000affe4ff */
[----:B------:R-:W2:Y:S01]  /*7d90*/  LDL R4, [R1+0x1d8] ;  /* 0x0001d80001047983 */ /* 0x000ea20000100800 */
[----:B------:R-:W-:-:S02]  /*7da0*/  IADD3.X R53, R3, UR7, RZ, P6, !PT ;  /* 0x0000000703357c10 */ /* 0x000fc4000b7fe4ff */
[----:B------:R-:W-:Y:S01]  /*7db0*/  ISETP.GT.U32.AND.EX P6, PT, R248, RZ, PT, P0 ;  /* 0x000000fff800720c */ /* 0x000fe20003fc4100 */
[----:B------:R-:W3:Y:S01]  /*7dc0*/  LDL R0, [R1+0x1c8] ;  /* 0x0001c80001007983 */ /* 0x000ee20000100800 */
[----:B------:R-:W-:-:S03]  /*7dd0*/  LOP3.LUT P0, RZ, R2, 0x8, RZ, 0xc0, !PT ;  /* 0x0000000802ff7812 */ /* 0x000fc6000780c0ff */
[----:B------:R-:W4:Y:S01]  /*7de0*/  LDL R2, [R1+0x1c0] ;  /* 0x0001c00001027983 */ /* 0x000f220000100800 */
[----:B------:R-:W-:-:S03]  /*7df0*/  ISETP.GT.U32.AND P5, PT, R5, R217, PT ;  /* 0x000000d90500720c */ /* 0x000fc60003fa4070 */
[----:B------:R-:W2:Y:S04]  /*7e00*/  LDL R217, [R1+0x1c4] ;  /* 0x0001c40001d97983 */ /* 0x000ea80000100800 */
[----:B------:R-:W2:Y:S01]  /*7e10*/  LDL R5, [R1+0x1cc] ;  /* 0x0001cc0001057983 */ /* 0x000ea20000100800 */
[----:B------:R-:W-:-:S03]  /*7e20*/  P2R R248, PR, RZ, 0x40 ;  /* 0x00000040fff87803 */ /* 0x000fc60000000000 */
[----:B------:R-:W2:Y:S04]  /*7e30*/  LDL R3, [R1+0x1d4] ;  /* 0x0001d40001037983 */ /* 0x000ea80000100800 */
[----:B------:R-:W2:Y:S04]  /*7e40*/  LDG.E.U8 R55, desc[UR20][R18.64] ;  /* 0x0000001412377981 */ /* 0x000ea8000c1e1100 */
[----:B------:R-:W2:Y:S01]  /*7e50*/  LDG.E.U8 R52, desc[UR20][R52.64] ;  /* 0x0000001434347981 */ /* 0x000ea2000c1e1100 */
[----:B----4-:R-:W-:Y:S02]  /*7e60*/  IADD3 R64, P6, R2, UR6, RZ ;  /* 0x0000000602407c10 */ /* 0x010fe4000ffde0ff */
[----:B------:R-:W-:Y:S01]  /*7e70*/  ISETP.GT.U32.AND.EX P5, PT, R240, RZ, PT, P5 ;  /* 0x000000fff000720c */ /* 0x000fe20003fa4150 */
[----:B------:R1:W4:Y:S01]  /*7e80*/  LDG.E.U8 R2, desc[UR20][R14.64] ;  /* 0x000000140e027981 */ /* 0x000322000c1e1100 */
[----:B------:R-:W-:-:S02]  /*7e90*/  IADD3.X R65, R221, UR7, RZ, P6, !PT ;  /* 0x00000007dd417c10 */ /* 0x000fc4000b7fe4ff */
[----:B---3--:R-:W-:Y:S01]  /*7ea0*/  IADD3 R66, P6, R0, UR6, RZ ;  /* 0x0000000600427c10 */ /* 0x008fe2000ffde0ff */
[----:B------:R-:W3:Y:S04]  /*7eb0*/  LDG.E.U8 R221, desc[UR20][R62.64] ;  /* 0x000000143edd7981 */ /* 0x000ee8000c1e1100 */
[----:B------:R-:W0:Y:S01]  /*7ec0*/  LDL R0, [R1+0x1e0] ;  /* 0x0001e00001007983 */ /* 0x000e220000100800 */
[----:B--2---:R-:W-:-:S03]  /*7ed0*/  IADD3.X R67, R217, UR7, RZ, P6, !PT ;  /* 0x00000007d9437c10 */ /* 0x004fc6000b7fe4ff */
[----:B------:R-:W2:Y:S01]  /*7ee0*/  LDL R217, [R1+0x1dc] ;  /* 0x0001dc0001d97983 */ /* 0x000ea20000100800 */
[----:B------:R-:W-:-:S03]  /*7ef0*/  IADD3 R68, P6, R216, UR6, RZ ;  /* 0x00000006d8447c10 */ /* 0x000fc6000ffde0ff */
[----:B------:R-:W4:Y:S01]  /*7f00*/  LDL.LU R240, [R1+0x24c] ;  /* 0x00024c0001f07983 */ /* 0x000f220000300800 */
[----:B------:R-:W-:-:S03]  /*7f10*/  IADD3.X R69, R5, UR7, RZ, P6, !PT ;  /* 0x0000000705457c10 */ /* 0x000fc6000b7fe4ff */
[----:B------:R-:W1:Y:S01]  /*7f20*/  LDL R5, [R1+0x1e8] ;  /* 0x0001e80001057983 */ /* 0x000e620000100800 */
[----:B------:R-:W-:-:S03]  /*7f30*/  IADD3 R70, P6, R4, UR6, RZ ;  /* 0x0000000604467c10 */ /* 0x000fc6000ffde0ff */
[----:B------:R-:W3:Y:S01]  /*7f40*/  LDL R249, [R1+0x1e4] ;  /* 0x0001e40001f97983 */ /* 0x000ee20000100800 */
[----:B------:R-:W-:-:S03]  /*7f50*/  IADD3.X R71, R3, UR7, RZ, P6, !PT ;  /* 0x0000000703477c10 */ /* 0x000fc6000b7fe4ff */
[----:B------:R-:W4:Y:S04]  /*7f60*/  LDL R4, [R1+0x1f0] ;  /* 0x0001f00001047983 */ /* 0x000f280000100800 */
[----:B------:R-:W4:Y:S04]  /*7f70*/  LDL R3, [R1+0x1ec] ;  /* 0x0001ec0001037983 */ /* 0x000f280000100800 */
[----:B------:R-:W4:Y:S04]  /*7f80*/  LDL R216, [R1+0x1f8] ;  /* 0x0001f80001d87983 */ /* 0x000f280000100800 */
[----:B------:R-:W4:Y:S04]  /*7f90*/  LDL R252, [R1+0x20c] ;  /* 0x00020c0001fc7983 */ /* 0x000f280000100800 */
[----:B------:R-:W4:Y:S04]  /*7fa0*/  LDL R251, [R1+0x218] ;  /* 0x0002180001fb7983 */ /* 0x000f280000100800 */
[----:B------:R-:W4:Y:S04]  /*7fb0*/  LDL R250, [R1+0x214] ;  /* 0x0002140001fa7983 */ /* 0x000f280000100800 */
[----:B------:R-:W4:Y:S04]  /*7fc0*/  LDG.E.U8 R63, desc[UR20][R42.64] ;  /* 0x000000142a3f7981 */ /* 0x000f28000c1e1100 */
[----:B------:R-:W4:Y:S04]  /*7fd0*/  LDG.E.U8 R62, desc[UR20][R46.64] ;  /* 0x000000142e3e7981 */ /* 0x000f28000c1e1100 */
[----:B------:R-:W4:Y:S04]  /*7fe0*/  LDG.E.U8 R64, desc[UR20][R64.64] ;  /* 0x0000001440407981 */ /* 0x000f28000c1e1100 */
[----:B------:R-:W4:Y:S04]  /*7ff0*/  LDG.E.U8 R68, desc[UR20][R68.64] ;  /* 0x0000001444447981 */ /* 0x000f28000c1e1100 */
[----:B------:R-:W4:Y:S04]  /*8000*/  LDG.E.U8 R66, desc[UR20][R66.64] ;  /* 0x0000001442427981 */ /* 0x000f28000c1e1100 */
[----:B------:R-:W4:Y:S01]  /*8010*/  LDG.E.U8 R70, desc[UR20][R70.64] ;  /* 0x0000001446467981 */ /* 0x000f22000c1e1100 */
[----:B0-----:R-:W-:-:S03]  /*8020*/  IADD3 R12, P6, R0, UR6, RZ ;  /* 0x00000006000c7c10 */ /* 0x001fc6000ffde0ff */
[----:B------:R-:W4:Y:S01]  /*8030*/  LDL R0, [R1+0x1f4] ;  /* 0x0001f40001007983 */ /* 0x000f220000100800 */
[----:B--2---:R-:W-:-:S03]  /*8040*/  IADD3.X R13, R217, UR7, RZ, P6, !PT ;  /* 0x00000007d90d7c10 */ /* 0x004fc6000b7fe4ff */
[----:B------:R-:W2:Y:S04]  /*8050*/  LDL R217, [R1+0x200] ;  /* 0x0002000001d97983 */ /* 0x000ea80000100800 */
[----:B------:R-:W2:Y:S01]  /*8060*/  LDG.E.U8 R53, desc[UR20][R12.64] ;  /* 0x000000140c357981 */ /* 0x000ea2000c1e1100 */
[----:B-1----:R-:W-:-:S03]  /*8070*/  IADD3 R14, P6, R5, UR6, RZ ;  /* 0x00000006050e7c10 */ /* 0x002fc6000ffde0ff */
[----:B------:R-:W2:Y:S01]  /*8080*/  LDL R5, [R1+0x1fc] ;  /* 0x0001fc0001057983 */ /* 0x000ea20000100800 */
[----:B---3--:R-:W-:-:S03]  /*8090*/  IADD3.X R15, R249, UR7, RZ, P6, !PT ;  /* 0x00000007f90f7c10 */ /* 0x008fc6000b7fe4ff */
[----:B------:R-:W3:Y:S01]  /*80a0*/  LDL R249, [R1+0x220] ;  /* 0x0002200001f97983 */ /* 0x000ee20000100800 */
[----:B----4-:R-:W-:-:S03]  /*80b0*/  IADD3 R10, P6, R4, UR6, RZ ;  /* 0x00000006040a7c10 */ /* 0x010fc6000ffde0ff */
[----:B------:R-:W4:Y:S01]  /*80c0*/  LDL R4, [R1+0x208] ;  /* 0x0002080001047983 */ /* 0x000f220000100800 */
[----:B------:R-:W-:-:S03]  /*80d0*/  IADD3.X R11, R3, UR7, RZ, P6, !PT ;  /* 0x00000007030b7c10 */ /* 0x000fc6000b7fe4ff */
[----:B------:R-:W3:Y:S01]  /*80e0*/  LDL R3, [R1+0x204] ;  /* 0x0002040001037983 */ /* 0x000ee20000100800 */
[----:B------:R-:W-:-:S03]  /*80f0*/  IADD3 R16, P6, R216, UR6, RZ ;  /* 0x00000006d8107c10 */ /* 0x000fc6000ffde0ff */
[----:B------:R2:W3:Y:S04]  /*8100*/  LDG.E.U8 R216, desc[UR20][R8.64] ;  /* 0x0000001408d87981 */ /* 0x0004e8000c1e1100 */
[----:B------:R-:W3:Y:S04]  /*8110*/  LDG.E.U8 R14, desc[UR20][R14.64] ;  /* 0x000000140e0e7981 */ /* 0x000ee8000c1e1100 */
[----:B------:R-:W3:Y:S01]  /*8120*/  LDG.E.U8 R15, desc[UR20][R10.64] ;  /* 0x000000140a0f7981 */ /* 0x000ee2000c1e1100 */
[----:B------:R-:W-:-:S03]  /*8130*/  IADD3.X R17, R0, UR7, RZ, P6, !PT ;  /* 0x0000000700117c10 */ /* 0x000fc6000b7fe4ff */
[----:B------:R-:W3:Y:S01]  /*8140*/  LDL R0, [R1+0x210] ;  /* 0x0002100001007983 */ /* 0x000ee20000100800 */
[----:B--2---:R-:W-:-:S03]  /*8150*/  IADD3 R8, P6, R217, UR6, RZ ;  /* 0x00000006d9087c10 */ /* 0x004fc6000ffde0ff */
[----:B------:R-:W2:Y:S04]  /*8160*/  LDL R217, [R1+0x21c] ;  /* 0x00021c0001d97983 */ /* 0x000ea80000100800 */
[----:B------:R0:W2:Y:S02]  /*8170*/  LDG.E.U8 R16, desc[UR20][R16.64] ;  /* 0x0000001410107981 */ /* 0x0000a4000c1e1100 */
[----:B0-----:R-:W-:-:S04]  /*8180*/  FMNMX R17, R235, R233, !PT ;  /* 0x000000e9eb117209 */ /* 0x001fc80007800000 */
[----:B------:R-:W-:-:S04]  /*8190*/  FMNMX R17, R244, R17, !PT ;  /* 0x00000011f4117209 */ /* 0x000fc80007800000 */
[----:B------:R-:W-:Y:S02]  /*81a0*/  FMNMX R17, R243, R17, !PT ;  /* 0x00000011f3117209 */ /* 0x000fe40007800000 */
[----:B------:R-:W-:Y:S02]  /*81b0*/  IADD3.X R9, R5, UR7, RZ, P6, !PT ;  /* 0x0000000705097c10 */ /* 0x000fe4000b7fe4ff */
[----:B------:R-:W-:Y:S01]  /*81c0*/  FMNMX R17, R234, R17, !PT ;  /* 0x00000011ea117209 */ /* 0x000fe20007800000 */
[----:B------:R-:W2:Y:S01]  /*81d0*/  LDL R5, [R1+0x228] ;  /* 0x0002280001057983 */ /* 0x000ea20000100800 */
[----:B----4-:R-:W-:Y:S02]  /*81e0*/  IADD3 R42, P6, R4, UR6, RZ ;  /* 0x00000006042a7c10 */ /* 0x010fe4000ffde0ff */
[----:B------:R-:W-:Y:S01]  /*81f0*/  FMNMX R17, R232, R17, !PT ;  /* 0x00000011e8117209 */ /* 0x000fe20007800000 */
[----:B------:R-:W4:Y:S01]  /*8200*/  LDL R4, [R1+0x224] ;  /* 0x0002240001047983 */ /* 0x000f220000100800 */
[----:B---3--:R-:W-:-:S02]  /*8210*/  IADD3.X R43, R3, UR7, RZ, P6, !PT ;  /* 0x00000007032b7c10 */ /* 0x008fc4000b7fe4ff */
[----:B------:R-:W-:Y:S01]  /*8220*/  FMNMX R17, R227, R17, !PT ;  /* 0x00000011e3117209 */ /* 0x000fe20007800000 */
[----:B------:R-:W3:Y:S03]  /*8230*/  LDL R3, [R1+0x230] ;  /* 0x0002300001037983 */ /* 0x000ee60000100800 */
[----:B------:R-:W-:Y:S01]  /*8240*/  FMNMX R17, R222, R17, !PT ;  /* 0x00000011de117209 */ /* 0x000fe20007800000 */
[----:B------:R0:W3:Y:S03]  /*8250*/  LDG.E.U8 R9, desc[UR20][R8.64] ;  /* 0x0000001408097981 */ /* 0x0000e6000c1e1100 */
[----:B------:R-:W-:Y:S01]  /*8260*/  FMNMX R17, R218, R17, !PT ;  /* 0x00000011da117209 */ /* 0x000fe20007800000 */
[----:B------:R1:W3:Y:S03]  /*8270*/  LDG.E.U8 R42, desc[UR20][R42.64] ;  /* 0x000000142a2a7981 */ /* 0x0002e6000c1e1100 */
[----:B------:R-:W-:-:S04]  /*8280*/  FMNMX R17, R21, R17, !PT ;  /* 0x0000001115117209 */ /* 0x000fc80007800000 */
        /* <DEDUP_REMOVED lines=21> */
[----:B------:R-:W-:-:S05]  /*83e0*/  FMNMX R17, R129, R17, !PT ;  /* 0x0000001181117209 */ /* 0x000fca0007800000 */
[----:B0-----:R-:W0:Y:S01]  /*83f0*/  SHFL.BFLY PT, R8, R17, 0x2, 0x1f ;  /* 0x0c401f0011087f89 */ /* 0x001e2200000e0000 */
[----:B-1----:R-:W-:Y:S02]  /*8400*/  FMNMX R43, R26, R27, !PT ;  /* 0x0000001b1a2b7209 */ /* 0x002fe40007800000 */
[----:B0-----:R-:W-:Y:S02]  /*8410*/  FMNMX R8, R17, R8, !PT ;  /* 0x0000000811087209 */ /* 0x001fe40007800000 */
[----:B------:R-:W-:Y:S02]  /*8420*/  IADD3 R18, P6, R0, UR6, RZ ;  /* 0x0000000600127c10 */ /* 0x000fe4000ffde0ff */
[----:B------:R-:W3:Y:S04]  /*8430*/  LDL R0, [R1+0x22c] ;  /* 0x00022c0001007983 */ /* 0x000ee80000100800 */
[----:B------:R-:W0:Y:S01]  /*8440*/  SHFL.BFLY PT, R17, R8, 0x1, 0x1f ;  /* 0x0c201f0008117f89 */ /* 0x000e2200000e0000 */
[----:B------:R-:W-:-:S04]  /*8450*/  FMNMX R43, R30, R43, !PT ;  /* 0x0000002b1e2b7209 */ /* 0x000fc80007800000 */
[----:B------:R-:W-:-:S04]  /*8460*/  FMNMX R43, R31, R43, !PT ;  /* 0x0000002b1f2b7209 */ /* 0x000fc80007800000 */
[----:B------:R-:W-:Y:S02]  /*8470*/  FMNMX R43, R34, R43, !PT ;  /* 0x0000002b222b7209 */ /* 0x000fe40007800000 */
[----:B------:R-:W-:Y:S02]  /*8480*/  IADD3.X R19, R252, UR7, RZ, P6, !PT ;  /* 0x00000007fc137c10 */ /* 0x000fe4000b7fe4ff */
[----:B------:R-:W-:Y:S02]  /*8490*/  FMNMX R43, R35, R43, !PT ;  /* 0x0000002b232b7209 */ /* 0x000fe40007800000 */
[----:B0-----:R-:W-:-:S04]  /*84a0*/  FMNMX R8, R8, R17, !PT ;  /* 0x0000001108087209 */ /* 0x001fc80007800000 */
[----:B------:R-:W-:Y:S02]  /*84b0*/  FMNMX R8, R8, R241, !PT ;  /* 0x000000f108087209 */ /* 0x000fe40007800000 */
[----:B------:R-:W-:-:S03]  /*84c0*/  IADD3 R44, P6, R251, UR6, RZ ;  /* 0x00000006fb2c7c10 */ /* 0x000fc6000ffde0ff */
[----:B------:R-:W-:-:S04]  /*84d0*/  FADD R21, R21, -R8 ;  /* 0x8000000815157221 */ /* 0x000fc80000000000 */
[----:B------:R-:W-:Y:S01]  /*84e0*/  FMUL R251, R21, 1.4426950216293334961 ;  /* 0x3fb8aa3b15fb7820 */ /* 0x000fe20000400000 */
        /* <DEDUP_REMOVED lines=13> */
[----:B------:R-:W-:Y:S02]  /*85c0*/  FMNMX R21, R148, R21, !PT ;  /* 0x0000001594157209 */ /* 0x000fe40007800000 */
[----:B------:R-:W-:Y:S02]  /*85d0*/  IADD3.X R45, R250, UR7, RZ, P6, !PT ;  /* 0x00000007fa2d7c10 */ /* 0x000fe4000b7fe4ff */
[----:B------:R-:W-:-:S03]  /*85e0*/  FMNMX R21, R224, R21, !PT ;  /* 0x00000015e0157209 */ /* 0x000fc60007800000 */
[----:B------:R0:W3:Y:S01]  /*85f0*/  LDG.E.U8 R44, desc[UR20][R44.64] ;  /* 0x000000142c2c7981 */ /* 0x0000e2000c1e1100 */
[----:B------:R-:W-:Y:S02]  /*8600*/  FMNMX R21, R223, R21, !PT ;  /* 0x00000015df157209 */ /* 0x000fe40007800000 */
[----:B------:R-:W-:Y:S02]  /*8610*/  IADD3 R46, P6, R249, UR6, RZ ;  /* 0x00000006f92e7c10 */ /* 0x000fe4000ffde0ff */
[----:B------:R-:W-:Y:S01]  /*8620*/  FMNMX R21, R229, R21, !PT ;  /* 0x00000015e5157209 */ /* 0x000fe20007800000 */
[----:B0-----:R-:W-:Y:S01]  /*8630*/  FADD R45, R222, -R8 ;  /* 0x80000008de2d7221 */ /* 0x001fe20000000000 */
[----:B--2---:R-:W-:-:S03]  /*8640*/  IADD3.X R47, R217, UR7, RZ, P6, !PT ;  /* 0x00000007d92f7c10 */ /* 0x004fc6000b7fe4ff */
[----:B------:R-:W-:Y:S01]  /*8650*/  FMUL R45, R45, 1.4426950216293334961 ;  /* 0x3fb8aa3b2d2d7820 */ /* 0x000fe20000400000 */
[----:B------:R-:W-:-:S03]  /*8660*/  FMNMX R21, R230, R21, !PT ;  /* 0x00000015e6157209 */ /* 0x000fc60007800000 */
[----:B------:R0:W-:Y:S01]  /*8670*/  MUFU.EX2 R217, R45 ;  /* 0x0000002d00d97308 */ /* 0x0001e20000000800 */
[----:B------:R-:W-:Y:S02]  /*8680*/  FMNMX R21, R75, R21, !PT ;  /* 0x000000154b157209 */ /* 0x000fe40007800000 */
[----:B0-----:R-:W-:Y:S02]  /*8690*/  FMNMX R45, R245, R237, !PT ;  /* 0x000000edf52d7209 */ /* 0x001fe40007800000 */
[----:B------:R-:W-:Y:S02]  /*86a0*/  FMNMX R21, R73, R21, !PT ;  /* 0x0000001549157209 */ /* 0x000fe40007800000 */
[----:B------:R-:W-:Y:S02]  /*86b0*/  FMNMX R45, R247, R45, !PT ;  /* 0x0000002df72d7209 */ /* 0x000fe40007800000 */
[----:B------:R-:W-:Y:S02]  /*86c0*/  FMNMX R65, R82, R21, !PT ;  /* 0x0000001552417209 */ /* 0x000fe40007800000 */
[----:B------:R-:W-:-:S02]  /*86d0*/  FMNMX R45, R246, R45, !PT ;  /* 0x0000002df62d7209 */ /* 0x000fc40007800000 */
[----:B------:R-:W-:Y:S02]  /*86e0*/  FMNMX R65, R79, R65, !PT ;  /* 0x000000414f417209 */ /* 0x000fe40007800000 */
[----:B------:R-:W-:Y:S02]  /*86f0*/  FMNMX R45, R238, R45, !PT ;  /* 0x0000002dee2d7209 */ /* 0x000fe40007800000 */
[----:B------:R-:W-:Y:S02]  /*8700*/  FMNMX R65, R78, R65, !PT ;  /* 0x000000414e417209 */ /* 0x000fe40007800000 */
[----:B------:R-:W-:Y:S02]  /*8710*/  FMNMX R45, R236, R45, !PT ;  /* 0x0000002dec2d7209 */ /* 0x000fe40007800000 */
[----:B------:R-:W-:Y:S02]  /*8720*/  FMNMX R65, R83, R65, !PT ;  /* 0x0000004153417209 */ /* 0x000fe40007800000 */
[----:B------:R-:W-:-:S02]  /*8730*/  FMNMX R45, R231, R45, !PT ;  /* 0x0000002de72d7209 */ /* 0x000fc40007800000 */
[----:B------:R-:W-:Y:S02]  /*8740*/  FMNMX R65, R86, R65, !PT ;  /* 0x0000004156417209 */ /* 0x000fe40007800000 */
[----:B------:R-:W-:Y:S02]  /*8750*/  FMNMX R61, R228, R45, !PT ;  /* 0x0000002de43d7209 */ /* 0x000fe40007800000 */
[----:B------:R-:W-:Y:S02]  /*8760*/  FMNMX R65, R87, R65, !PT ;  /* 0x0000004157417209 */ /* 0x000fe40007800000 */
[----:B------:R-:W-:-:S04]  /*8770*/  FMNMX R61, R220, R61, !PT ;  /* 0x0000003ddc3d7209 */ /* 0x000fc80007800000 */
[----:B------:R-:W-:Y:S01]  /*8780*/  FMNMX R69, R219, R61, !PT ;  /* 0x0000003ddb457209 */ /* 0x000fe20007800000 */
[----:B------:R-:W0:Y:S03]  /*8790*/  SHFL.BFLY PT, R67, R65, 0x2, 0x1f ;  /* 0x0c401f0041437f89 */ /* 0x000e2600000e0000 */
[----:B------:R-:W-:-:S04]  /*87a0*/  FMNMX R69, R22, R69, !PT ;  /* 0x0000004516457209 */ /* 0x000fc80007800000 */
[----:B------:R-:W-:-:S04]  /*87b0*/  FMNMX R69, R23, R69, !PT ;  /* 0x0000004517457209 */ /* 0x000fc80007800000 */
[----:B------:R-:W-:Y:S01]  /*87c0*/  FMNMX R69, R90, R69, !PT ;  /* 0x000000455a457209 */ /* 0x000fe20007800000 */
[----:B------:R-:W-:-:S03]  /*87d0*/  FADD R88, R88, -R8 ;  /* 0x8000000858587221 */ /* 0x000fc60000000000 */
[----:B------:R-:W-:Y:S02]  /*87e0*/  FMNMX R69, R91, R69, !PT ;  /* 0x000000455b457209 */ /* 0x000fe40007800000 */
[----:B------:R-:W-:Y:S02]  /*87f0*/  IADD3 R12, P6, R5, UR6, RZ ;  /* 0x00000006050c7c10 */ /* 0x000fe4000ffde0ff */
[----:B------:R-:W-:Y:S01]  /*8800*/  FMNMX R69, R94, R69, !PT ;  /* 0x000000455e457209 */ /* 0x000fe20007800000 */
[----:B------:R-:W-:Y:S01]  /*8810*/  FMUL R88, R88, 1.4426950216293334961 ;  /* 0x3fb8aa3b58587820 */ /* 0x000fe20000400000 */
[--C-:B------:R-:W-:Y:S01]  /*8820*/  FADD R89, R89, -R8.reuse ;  /* 0x8000000859597221 */ /* 0x100fe20000000000 */
[----:B------:R-:W-:Y:S01]  /*8830*/  FADD R92, R92, -R8 ;  /* 0x800000085c5c7221 */ /* 0x000fe20000000000 */
[----:B----4-:R-:W-:Y:S02]  /*8840*/  IADD3.X R13, R4, UR7, RZ, P6, !PT ;  /* 0x00000007040d7c10 */ /* 0x010fe4000b7fe4ff */
[----:B------:R-:W-:Y:S01]  /*8850*/  FMNMX R71, R95, R69, !PT ;  /* 0x000000455f477209 */ /* 0x000fe20007800000 */
[----:B------:R0:W-:Y:S01]  /*8860*/  MUFU.EX2 R250, R88 ;  /* 0x0000005800fa7308 */ /* 0x0001e20000000800 */
[----:B---3--:R-:W-:Y:S01]  /*8870*/  IADD3 R10, P6, R3, UR6, RZ ;  /* 0x00000006030a7c10 */ /* 0x008fe2000ffde0ff */
[----:B------:R-:W-:Y:S01]  /*8880*/  FMUL R89, R89, 1.4426950216293334961 ;  /* 0x3fb8aa3b59597820 */ /* 0x000fe20000400000 */
[----:B------:R-:W-:Y:S01]  /*8890*/  FMUL R92, R92, 1.4426950216293334961 ;  /* 0x3fb8aa3b5c5c7820 */ /* 0x000fe20000400000 */
[----:B------:R-:W-:-:S02]  /*88a0*/  FMNMX R71, R98, R71, !PT ;  /* 0x0000004762477209 */ /* 0x000fc40007800000 */
[----:B0-----:R-:W-:Y:S02]  /*88b0*/  FMNMX R88, R65, R67, !PT ;  /* 0x0000004341587209 */ /* 0x001fe40007800000 */
[----:B------:R0:W-:Y:S03]  /*88c0*/  MUFU.EX2 R249, R89 ;  /* 0x0000005900f97308 */ /* 0x0001e60000000800 */
[----:B0-----:R-:W0:Y:S01]  /*88d0*/  SHFL.BFLY PT, R89, R88, 0x1, 0x1f ;  /* 0x0c201f0058597f89 */ /* 0x001e2200000e0000 */
[--C-:B------:R-:W-:Y:S01]  /*88e0*/  FADD R17, R235, -R8.reuse ;  /* 0x80000008eb117221 */ /* 0x100fe20000000000 */
[--C-:B------:R-:W-:Y:S01]  /*88f0*/  FADD R93, R93, -R8.reuse ;  /* 0x800000085d5d7221 */ /* 0x100fe20000000000 */
[--C-:B------:R-:W-:Y:S01]  /*8900*/  FADD R244, R244, -R8.reuse ;  /* 0x80000008f4f47221 */ /* 0x100fe20000000000 */
[--C-:B------:R-:W-:Y:S01]  /*8910*/  FADD R243, R243, -R8.reuse ;  /* 0x80000008f3f37221 */ /* 0x100fe20000000000 */
[----:B------:R-:W-:Y:S01]  /*8920*/  FMUL R17, R17, 1.4426950216293334961 ;  /* 0x3fb8aa3b11117820 */ /* 0x000fe20000400000 */
[----:B------:R-:W-:Y:S01]  /*8930*/  FMUL R93, R93, 1.4426950216293334961 ;  /* 0x3fb8aa3b5d5d7820 */ /* 0x000fe20000400000 */
[----:B------:R-:W-:Y:S01]  /*8940*/  FADD R96, R96, -R8 ;  /* 0x8000000860607221 */ /* 0x000fe20000000000 */
[----:B------:R-:W-:Y:S01]  /*8950*/  FMUL R243, R243, 1.4426950216293334961 ;  /* 0x3fb8aa3bf3f37820 */ /* 0x000fe20000400000 */
[----:B------:R1:W-:Y:S02]  /*8960*/  MUFU.EX2 R5, R17 ;  /* 0x0000001100057308 */ /* 0x0003e40000000800 */
[----:B------:R-:W-:Y:S01]  /*8970*/  FMUL R96, R96, 1.4426950216293334961 ;  /* 0x3fb8aa3b60607820 */ /* 0x000fe20000400000 */
[----:B0-----:R-:W-:Y:S01]  /*8980*/  FMNMX R88, R88, R89, !PT ;  /* 0x0000005958587209 */ /* 0x001fe20007800000 */
[----:B-1----:R-:W-:-:S03]  /*8990*/  FMUL R17, R244, 1.4426950216293334961 ;  /* 0x3fb8aa3bf4117820 */ /* 0x002fc60000400000 */
[----:B------:R-:W-:Y:S01]  /*89a0*/  FMNMX R88, R88, R239, !PT ;  /* 0x000000ef58587209 */ /* 0x000fe20007800000 */
[----:B------:R0:W-:Y:S04]  /*89b0*/  MUFU.EX2 R244, R93 ;  /* 0x0000005d00f47308 */ /* 0x0001e80000000800 */
[----:B0-----:R-:W-:-:S04]  /*89c0*/  FADD R93, R26, -R88 ;  /* 0x800000581a5d7221 */ /* 0x001fc80000000000 */
[----:B------:R-:W-:Y:S01]  /*89d0*/  FMUL R93, R93, 1.4426950216293334961 ;  /* 0x3fb8aa3b5d5d7820 */ /* 0x000fe20000400000 */
[----:B------:R-:W-:Y:S02]  /*89e0*/  IADD3.X R11, R0, UR7, RZ, P6, !PT ;  /* 0x00000007000b7c10 */ /* 0x000fe4000b7fe4ff */
[----:B------:R-:W-:Y:S02]  /*89f0*/  ISETP.NE.AND P6, PT, R248, RZ, PT ;  /* 0x000000fff800720c */ /* 0x000fe40003fc5270 */
[----:B------:R0:W-:Y:S02]  /*8a00*/  MUFU.EX2 R248, R92 ;  /* 0x0000005c00f87308 */ /* 0x0001e40000000800 */
[----:B0-----:R-:W-:-:S04]  /*8a10*/  FMNMX R92, R99, R71, !PT ;  /* 0x00000047635c7209 */ /* 0x001fc80007800000 */
[----:B------:R-:W-:-:S04]  /*8a20*/  FMNMX R92, R102, R92, !PT ;  /* 0x0000005c665c7209 */ /* 0x000fc80007800000 */
[----:B------:R-:W-:-:S04]  /*8a30*/  FMNMX R92, R103, R92, !PT ;  /* 0x0000005c675c7209 */ /* 0x000fc80007800000 */
[----:B------:R-:W-:-:S04]  /*8a40*/  FMNMX R92, R106, R92, !PT ;  /* 0x0000005c6a5c7209 */ /* 0x000fc80007800000 */
[----:B------:R-:W-:-:S04]  /*8a50*/  FMNMX R92, R107, R92, !PT ;  /* 0x0000005c6b5c7209 */ /* 0x000fc80007800000 */
[----:B------:R-:W-:-:S04]  /*8a60*/  FMNMX R92, R110, R92, !PT ;  /* 0x0000005c6e5c7209 */ /* 0x000fc80007800000 */
[----:B------:R-:W-:-:S04]  /*8a70*/  FMNMX R92, R111, R92, !PT ;  /* 0x0000005c6f5c7209 */ /* 0x000fc80007800000 */
[----:B------:R-:W-:-:S04]  /*8a80*/  FMNMX R92, R114, R92, !PT ;  /* 0x0000005c725c7209 */ /* 0x000fc80007800000 */
[----:B------:R-:W-:Y:S01]  /*8a90*/  FMNMX R92, R115, R92, !PT ;  /* 0x0000005c735c7209 */ /* 0x000fe20007800000 */
[----:B------:R-:W0:Y:S03]  /*8aa0*/  MUFU.EX2 R0, R243 ;  /* 0x000000f300007308 */ /* 0x000e260000000800 */
[----:B------:R-:W-:-:S05]  /*8ab0*/  FMNMX R92, R118, R92, !PT ;  /* 0x0000005c765c7209 */ /* 0x000fca0007800000 */
[----:B------:R1:W-:Y:S01]  /*8ac0*/  MUFU.EX2 R243, R96 ;  /* 0x0000006000f37308 */ /* 0x0003e20000000800 */
[----:B------:R-:W-:Y:S01]  /*8ad0*/  FMNMX R92, R119, R92, !PT ;  /* 0x0000005c775c7209 */ /* 0x000fe20007800000 */
[----:B-1----:R-:W-:-:S06]  /*8ae0*/  FADD R96, R27, -R88 ;  /* 0x800000581b607221 */ /* 0x002fcc0000000000 */
[----:B------:R1:W-:Y:S01]  /*8af0*/  MUFU.EX2 R27, R93 ;  /* 0x0000005d001b7308 */ /* 0x0003e20000000800 */
[----:B------:R-:W-:Y:S01]  /*8b00*/  FMUL R96, R96, 1.4426950216293334961 ;  /* 0x3fb8aa3b60607820 */ /* 0x000fe20000400000 */
[----:B------:R-:W-:Y:S01]  /*8b10*/  FMNMX R92, R122, R92, !PT ;  /* 0x0000005c7a5c7209 */ /* 0x000fe20007800000 */
[----:B-1----:R-:W-:-:S05]  /*8b20*/  FADD R93, R30, -R88 ;  /* 0x800000581e5d7221 */ /* 0x002fca0000000000 */
[----:B------:R1:W-:Y:S01]  /*8b30*/  MUFU.EX2 R30, R96 ;  /* 0x00000060001e7308 */ /* 0x0003e20000000800 */
[----:B------:R-:W-:Y:S01]  /*8b40*/  FMUL R93, R93, 1.4426950216293334961 ;  /* 0x3fb8aa3b5d5d7820 */ /* 0x000fe20000400000 */
[----:B------:R-:W-:Y:S01]  /*8b50*/  FMNMX R92, R123, R92, !PT ;  /* 0x0000005c7b5c7209 */ /* 0x000fe20007800000 */
[----:B------:R-:W-:Y:S01]  /*8b60*/  FADD R97, R97, -R8 ;  /* 0x8000000861617221 */ /* 0x000fe20000000000 */
[----:B-1----:R-:W-:-:S04]  /*8b70*/  FADD R96, R31, -R88 ;  /* 0x800000581f607221 */ /* 0x002fc80000000000 */
[----:B------:R1:W-:Y:S01]  /*8b80*/  MUFU.EX2 R31, R93 ;  /* 0x0000005d001f7308 */ /* 0x0003e20000000800 */
[----:B------:R-:W-:Y:S01]  /*8b90*/  FMUL R97, R97, 1.4426950216293334961 ;  /* 0x3fb8aa3b61617820 */ /* 0x000fe20000400000 */
[----:B-1----:R-:W-:Y:S01]  /*8ba0*/  FMUL R93, R96, 1.4426950216293334961 ;  /* 0x3fb8aa3b605d7820 */ /* 0x002fe20000400000 */
[----:B------:R-:W-:-:S04]  /*8bb0*/  FMNMX R96, R126, R92, !PT ;  /* 0x0000005c7e607209 */ /* 0x000fc80007800000 */
[----:B------:R-:W-:Y:S01]  /*8bc0*/  FMNMX R96, R127, R96, !PT ;  /* 0x000000607f607209 */ /* 0x000fe20007800000 */
[----:B------:R1:W-:Y:S04]  /*8bd0*/  MUFU.EX2 R235, R97 ;  /* 0x0000006100eb7308 */ /* 0x0003e80000000800 */
[----:B-1----:R-:W1:Y:S01]  /*8be0*/  SHFL.BFLY PT, R97, R96, 0x2, 0x1f ;  /* 0x0c401f0060617f89 */ /* 0x002e6200000e0000 */
[--C-:B------:R-:W-:Y:S01]  /*8bf0*/  FADD R227, R227, -R8.reuse ;  /* 0x80000008e3e37221 */ /* 0x100fe20000000000 */
[--C-:B------:R-:W-:Y:S01]  /*8c00*/  FADD R105, R105, -R8.reuse ;  /* 0x8000000869697221 */ /* 0x100fe20000000000 */
[----:B------:R-:W-:Y:S02]  /*8c10*/  FADD R234, R234, -R8 ;  /* 0x80000008eaea7221 */ /* 0x000fe40000000000 */
[----:B------:R-:W-:Y:S01]  /*8c20*/  FMUL R227, R227, 1.4426950216293334961 ;  /* 0x3fb8aa3be3e37820 */ /* 0x000fe20000400000 */
[----:B------:R-:W-:Y:S01]  /*8c30*/  FMUL R105, R105, 1.4426950216293334961 ;  /* 0x3fb8aa3b69697820 */ /* 0x000fe20000400000 */
[----:B-1----:R-:W-:-:S05]  /*8c40*/  FMNMX R96, R96, R97, !PT ;  /* 0x0000006160607209 */ /* 0x002fca0007800000 */
[----:B------:R-:W1:Y:S01]  /*8c50*/  SHFL.BFLY PT, R97, R96, 0x1, 0x1f ;  /* 0x0c201f0060617f89 */ /* 0x000e6200000e0000 */
[----:B------:R-:W-:Y:S01]  /*8c60*/  FMUL R234, R234, 1.4426950216293334961 ;  /* 0x3fb8aa3beaea7820 */ /* 0x000fe20000400000 */
[----:B------:R-:W-:Y:S02]  /*8c70*/  MUFU.EX2 R3, R227 ;  /* 0x000000e300037308 */ /* 0x000fe40000000800 */
[----:B0-----:R0:W-:Y:S01]  /*8c80*/  STL [R1+0x4], R0 ;  /* 0x0000040001007387 */ /* 0x0011e20000100800 */
[----:B------:R-:W-:-:S05]  /*8c90*/  FADD R222, R108, -R8 ;  /* 0x800000086cde7221 */ /* 0x000fca0000000000 */
[----:B------:R2:W-:Y:S01]  /*8ca0*/  MUFU.EX2 R227, R105 ;  /* 0x0000006900e37308 */ /* 0x0005e20000000800 */
[--C-:B------:R-:W-:Y:S01]  /*8cb0*/  FADD R108, R20, -R88.reuse ;  /* 0x80000058146c7221 */ /* 0x100fe20000000000 */
[----:B--2---:R-:W-:-:S06]  /*8cc0*/  FADD R105, R7, -R88 ;  /* 0x8000005807697221 */ /* 0x004fcc0000000000 */
[----:B0-----:R-:W0:Y:S01]  /*8cd0*/  MUFU.EX2 R0, R234 ;  /* 0x000000ea00007308 */ /* 0x001e220000000800 */
[----:B------:R-:W-:Y:S01]  /*8ce0*/  FMUL R105, R105, 1.4426950216293334961 ;  /* 0x3fb8aa3b69697820 */ /* 0x000fe20000400000 */
[----:B-1----:R-:W-:Y:S01]  /*8cf0*/  FMNMX R97, R96, R97, !PT ;  /* 0x0000006160617209 */ /* 0x002fe20007800000 */
[--C-:B------:R-:W-:Y:S01]  /*8d00*/  FADD R116, R116, -R8.reuse ;  /* 0x8000000874747221 */ /* 0x100fe20000000000 */
[----:B------:R-:W-:Y:S01]  /*8d10*/  FADD R117, R117, -R8 ;  /* 0x8000000875757221 */ /* 0x000fe20000000000 */
[----:B------:R-:W-:-:S03]  /*8d20*/  FADD R144, R144, -R88 ;  /* 0x8000005890907221 */ /* 0x000fc60000000000 */
[----:B------:R1:W-:Y:S01]  /*8d30*/  MUFU.EX2 R20, R105 ;  /* 0x0000006900147308 */ /* 0x0003e20000000800 */
[----:B------:R-:W-:Y:S01]  /*8d40*/  FADD R43, R113, -R8 ;  /* 0x80000008712b7221 */ /* 0x000fe20000000000 */
[----:B------:R-:W2:Y:S01]  /*8d50*/  LDG.E.U8 R96, desc[UR20][R18.64] ;  /* 0x0000001412607981 */ /* 0x000ea2000c1e1100 */
[----:B-1----:R-:W-:Y:S01]  /*8d60*/  FMUL R105, R108, 1.4426950216293334961 ;  /* 0x3fb8aa3b6c697820 */ /* 0x002fe20000400000 */
[----:B------:R-:W-:Y:S02]  /*8d70*/  FMNMX R108, R97, R242, !PT ;  /* 0x000000f2616c7209 */ /* 0x000fe40007800000 */
[----:B0-----:R-:W-:Y:S03]  /*8d80*/  STL [R1], R0 ;  /* 0x0000000001007387 */ /* 0x001fe60000100800 */
[--C-:B------:R-:W-:Y:S01]  /*8d90*/  FADD R245, R245, -R108.reuse ;  /* 0x8000006cf5f57221 */ /* 0x100fe20000000000 */
[----:B------:R-:W-:Y:S01]  /*8da0*/  FADD R237, R237, -R108 ;  /* 0x8000006ceded7221 */ /* 0x000fe20000000000 */
[----:B------:R-:W-:Y:S01]  /*8db0*/  FMUL R45, R116, 1.4426950216293334961 ;  /* 0x3fb8aa3b742d7820 */ /* 0x000fe20000400000 */
[----:B------:R-:W-:Y:S01]  /*8dc0*/  FMUL R61, R117, 1.4426950216293334961 ;  /* 0x3fb8aa3b753d7820 */ /* 0x000fe20000400000 */
[----:B------:R-:W3:Y:S01]  /*8dd0*/  LDL.LU R7, [R1+0x248] ;  /* 0x0002480001077983 */ /* 0x000ee20000300800 */
[----:B------:R-:W-:Y:S01]  /*8de0*/  FMUL R116, R245, 1.4426950216293334961 ;  /* 0x3fb8aa3bf5747820 */ /* 0x000fe20000400000 */
[----:B------:R-:W-:-:S02]  /*8df0*/  FMUL R117, R237, 1.4426950216293334961 ;  /* 0x3fb8aa3bed757820 */ /* 0x000fc40000400000 */
[----:B------:R-:W4:Y:S04]  /*8e00*/  LDL.LU R245, [R1] ;  /* 0x0000000001f57983 */ /* 0x000f280000300800 */
[----:B------:R-:W2:Y:S04]  /*8e10*/  LDL.LU R237, [R1+0x4] ;  /* 0x0000040001ed7983 */ /* 0x000ea80000300800 */
[----:B------:R-:W3:Y:S01]  /*8e20*/  LDG.E.U8 R97, desc[UR20][R46.64] ;  /* 0x000000142e617981 */ /* 0x000ee2000c1e1100 */
[----:B------:R-:W-:-:S03]  /*8e30*/  FMUL R113, R144, 1.4426950216293334961 ;  /* 0x3fb8aa3b90717820 */ /* 0x000fc60000400000 */
[----:B------:R0:W3:Y:S01]  /*8e40*/  LDG.E.U8 R144, desc[UR20][R12.64] ;  /* 0x000000140c907981 */ /* 0x0000e2000c1e1100 */
[----:B------:R-:W-:Y:S01]  /*8e50*/  FADD R233, R233, -R8 ;  /* 0x80000008e9e97221 */ /* 0x000fe20000000000 */
[----:B0-----:R-:W-:Y:S02]  /*8e60*/  FADD R13, R228, -R108 ;  /* 0x8000006ce40d7221 */ /* 0x001fe40000000000 */
[----:B------:R0:W3:Y:S01]  /*8e70*/  LDG.E.U8 R228, desc[UR20][R10.64] ;  /* 0x000000140ae47981 */ /* 0x0000e2000c1e1100 */
[----:B------:R-:W-:Y:S01]  /*8e80*/  BAR.SYNC.DEFER_BLOCKING 0x0 ;  /* 0x0000000000007b1d */ /* 0x000fe20000010000 */
[----:B------:R-:W-:-:S05]  /*8e90*/  FMUL R233, R233, 1.4426950216293334961 ;  /* 0x3fb8aa3be9e97820 */ /* 0x000fca0000400000 */
[----:B------:R-:W1:Y:S01]  /*8ea0*/  MUFU.EX2 R4, R233 ;  /* 0x000000e900047308 */ /* 0x000e620000000800 */
[----:B------:R-:W-:Y:S01]  /*8eb0*/  FADD R120, R120, -R8 ;  /* 0x8000000878787221 */ /* 0x000fe20000000000 */
[--C-:B------:R-:W-:Y:S01]  /*8ec0*/  FADD R247, R247, -R108.reuse ;  /* 0x8000006cf7f77221 */ /* 0x100fe20000000000 */
[----:B------:R-:W-:Y:S01]  /*8ed0*/  FADD R246, R246, -R108 ;  /* 0x8000006cf6f67221 */ /* 0x000fe20000000000 */
[----:B------:R-:W-:Y:S01]  /*8ee0*/  FADD R67, R121, -R8 ;  /* 0x8000000879437221 */ /* 0x000fe20000000000 */
[----:B------:R-:W-:Y:S01]  /*8ef0*/  FMUL R65, R120, 1.4426950216293334961 ;  /* 0x3fb8aa3b78417820 */ /* 0x000fe20000400000 */
[----:B------:R-:W-:Y:S01]  /*8f00*/  FMUL R120, R247, 1.4426950216293334961 ;  /* 0x3fb8aa3bf7787820 */ /* 0x000fe20000400000 */
[----:B------:R-:W-:Y:S02]  /*8f10*/  IMAD.MOV.U32 R247, RZ, RZ, R5 ;  /* 0x000000fffff77224 */ /* 0x000fe400078e0005 */
[----:B------:R-:W-:Y:S01]  /*8f20*/  FMUL R121, R246, 1.4426950216293334961 ;  /* 0x3fb8aa3bf6797820 */ /* 0x000fe20000400000 */
[----:B------:R-:W3:Y:S04]  /*8f30*/  LDL.LU R5, [R1+0x244] ;  /* 0x0002440001057983 */ /* 0x000ee80000300800 */
[----:B------:R0:W-:Y:S01]  /*8f40*/  STS.U8 [R6+UR19+0x5000], R52 ;  /* 0x0050003406007988 */ /* 0x0001e20008000013 */
[----:B-1----:R-:W-:-:S03]  /*8f50*/  IMAD.MOV.U32 R246, RZ, RZ, R4 ;  /* 0x000000fffff67224 */ /* 0x002fc600078e0004 */
[----:B------:R-:W3:Y:S01]  /*8f60*/  LDL.LU R4, [R1+0x240] ;  /* 0x0002400001047983 */ /* 0x000ee20000300800 */
        /* <DEDUP_REMOVED lines=12> */
[----:B------:R-:W-:-:S03]  /*9030*/  FADD R92, R34, -R88 ;  /* 0x80000058225c7221 */ /* 0x000fc60000000000 */
[----:B------:R-:W-:Y:S01]  /*9040*/  FMNMX R52, R136, R52, !PT ;  /* 0x0000003488347209 */ /* 0x000fe20007800000 */
[----:B------:R-:W-:Y:S03]  /*9050*/  MUFU.EX2 R17, R17 ;  /* 0x0000001100117308 */ /* 0x000fe60000000800 */
[----:B------:R-:W-:Y:S01]  /*9060*/  FMNMX R52, R139, R52, !PT ;  /* 0x000000348b347209 */ /* 0x000fe20007800000 */
[----:B------:R-:W-:-:S04]  /*9070*/  FADD R232, R232, -R8 ;  /* 0x80000008e8e87221 */ /* 0x000fc80000000000 */
[----:B------:R0:W-:Y:S01]  /*9080*/  MUFU.EX2 R34, R93 ;  /* 0x0000005d00227308 */ /* 0x0001e20000000800 */
[----:B------:R-:W-:Y:S01]  /*9090*/  FMNMX R52, R138, R52, !PT ;  /* 0x000000348a347209 */ /* 0x000fe20007800000 */
[--C-:B------:R-:W-:Y:S01]  /*90a0*/  FADD R238, R238, -R108.reuse ;  /* 0x8000006ceeee7221 */ /* 0x100fe20000000000 */
[--C-:B------:R-:W-:Y:S01]  /*90b0*/  FADD R236, R236, -R108.reuse ;  /* 0x8000006cecec7221 */ /* 0x100fe20000000000 */
[----:B------:R-:W-:Y:S01]  /*90c0*/  FADD R231, R231, -R108 ;  /* 0x8000006ce7e77221 */ /* 0x000fe20000000000 */
[----:B0-----:R-:W-:Y:S01]  /*90d0*/  FMUL R93, R92, 1.4426950216293334961 ;  /* 0x3fb8aa3b5c5d7820 */ /* 0x001fe20000400000 */
[----:B------:R-:W-:Y:S02]  /*90e0*/  FADD R92, R35, -R88 ;  /* 0x80000058235c7221 */ /* 0x000fe40000000000 */
[----:B------:R-:W-:Y:S01]  /*90f0*/  MUFU.EX2 R116, R116 ;  /* 0x0000007400747308 */ /* 0x000fe20000000800 */
[----:B------:R-:W-:Y:S01]  /*9100*/  FMNMX R52, R142, R52, !PT ;  /* 0x000000348e347209 */ /* 0x000fe20007800000 */
[----:B------:R-:W-:Y:S01]  /*9110*/  FMUL R232, R232, 1.4426950216293334961 ;  /* 0x3fb8aa3be8e87820 */ /* 0x000fe20000400000 */
[----:B------:R-:W-:-:S05]  /*9120*/  FMUL R92, R92, 1.4426950216293334961 ;  /* 0x3fb8aa3b5c5c7820 */ /* 0x000fca0000400000 */
[----:B------:R-:W0:Y:S01]  /*9130*/  MUFU.EX2 R117, R117 ;  /* 0x0000007500757308 */ /* 0x000e220000000800 */
[----:B------:R-:W-:Y:S01]  /*9140*/  FMUL R18, R238, 1.4426950216293334961 ;  /* 0x3fb8aa3bee127820 */ /* 0x000fe20000400000 */
[----:B------:R-:W-:Y:S01]  /*9150*/  FMUL R19, R236, 1.4426950216293334961 ;  /* 0x3fb8aa3bec137820 */ /* 0x000fe20000400000 */
[----:B------:R-:W-:-:S05]  /*9160*/  FMUL R12, R231, 1.4426950216293334961 ;  /* 0x3fb8aa3be70c7820 */ /* 0x000fca0000400000 */
[----:B------:R-:W-:Y:S01]  /*9170*/  MUFU.EX2 R120, R120 ;  /* 0x0000007800787308 */ /* 0x000fe20000000800 */
[----:B------:R-:W-:Y:S01]  /*9180*/  FMUL R10, R13, 1.4426950216293334961 ;  /* 0x3fb8aa3b0d0a7820 */ /* 0x000fe20000400000 */
[----:B------:R-:W-:-:S06]  /*9190*/  FMNMX R52, R143, R52, !PT ;  /* 0x000000348f347209 */ /* 0x000fcc0007800000 */
[----:B------:R-:W1:Y:S01]  /*91a0*/  MUFU.EX2 R121, R121 ;  /* 0x0000007900797308 */ /* 0x000e620000000800 */
[----:B------:R-:W-:-:S07]  /*91b0*/  FADD R130, R130, -R88 ;  /* 0x8000005882827221 */ /* 0x000fce0000000000 */
[----:B------:R0:W-:Y:S01]  /*91c0*/  MUFU.EX2 R35, R93 ;  /* 0x0000005d00237308 */ /* 0x0001e20000000800 */
[----:B------:R1:W-:Y:S01]  /*91d0*/  STS.U8 [R6+UR19+0x4c00], R58 ;  /* 0x004c003a06007988 */ /* 0x0003e20008000013 */
[----:B0-----:R-:W-:-:S06]  /*91e0*/  FADD R93, R38, -R88 ;  /* 0x80000058265d7221 */ /* 0x001fcc0000000000 */
[----:B------:R-:W4:Y:S01]  /*91f0*/  MUFU.EX2 R0, R232 ;  /* 0x000000e800007308 */ /* 0x000f220000000800 */
[----:B------:R-:W-:Y:S01]  /*9200*/  FMUL R93, R93, 1.4426950216293334961 ;  /* 0x3fb8aa3b5d5d7820 */ /* 0x000fe20000400000 */
[----:B------:R-:W-:Y:S01]  /*9210*/  FMNMX R52, R146, R52, !PT ;  /* 0x0000003492347209 */ /* 0x000fe20007800000 */
[----:B-1----:R-:W-:-:S05]  /*9220*/  FADD R58, R90, -R108 ;  /* 0x8000006c5a3a7221 */ /* 0x002fca0000000000 */
[----:B------:R0:W-:Y:S01]  /*9230*/  MUFU.EX2 R38, R92 ;  /* 0x0000005c00267308 */ /* 0x0001e20000000800 */
[----:B------:R-:W-:Y:S01]  /*9240*/  FADD R11, R220, -R108 ;  /* 0x8000006cdc0b7221 */ /* 0x000fe20000000000 */
[----:B------:R-:W-:Y:S01]  /*9250*/  F2FP.SATFINITE.E4M3.F32.PACK_AB_MERGE_C R220, R246, R247, RZ ;  /* 0x000000f7f6dc723e */ /* 0x000fe200048070ff */
[----:B------:R-:W-:Y:S01]  /*9260*/  FMUL R58, R58, 1.4426950216293334961 ;  /* 0x3fb8aa3b3a3a7820 */ /* 0x000fe20000400000 */
[----:B------:R-:W-:Y:S01]  /*9270*/  FMNMX R52, R147, R52, !PT ;  /* 0x0000003493347209 */ /* 0x000fe20007800000 */
[----:B0-----:R-:W-:-:S03]  /*9280*/  FADD R92, R39, -R88 ;  /* 0x80000058275c7221 */ /* 0x001fc60000000000 */
[----:B------:R-:W-:Y:S01]  /*9290*/  MUFU.EX2 R18, R18 ;  /* 0x0000001200127308 */ /* 0x000fe20000000800 */
[----:B------:R-:W-:-:S07]  /*92a0*/  F2FP.SATFINITE.E4M3.F32.PACK_AB_MERGE_C R220, R117, R116, R220 ;  /* 0x0000007475dc723e */ /* 0x000fce00048070dc */
[----:B------:R0:W-:Y:S01]  /*92b0*/  MUFU.EX2 R39, R93 ;  /* 0x0000005d00277308 */ /* 0x0001e20000000800 */
[----:B------:R-:W-:-:S07]  /*92c0*/  FMNMX R52, R150, R52, !PT ;  /* 0x0000003496347209 */ /* 0x000fce0007800000 */
[----:B------:R-:W1:Y:S01]  /*92d0*/  MUFU.EX2 R19, R19 ;  /* 0x0000001300137308 */ /* 0x000e620000000800 */
[----:B0-----:R-:W-:Y:S01]  /*92e0*/  FMUL R93, R130, 1.4426950216293334961 ;  /* 0x3fb8aa3b825d7820 */ /* 0x001fe20000400000 */
[----:B------:R-:W-:Y:S01]  /*92f0*/  FADD R130, R73, -R88 ;  /* 0x8000005849827221 */ /* 0x000fe20000000000 */
[----:B------:R-:W-:-:S05]  /*9300*/  FADD R73, R91, -R108 ;  /* 0x8000006c5b497221 */ /* 0x000fca0000000000 */
[----:B------:R-:W-:Y:S01]  /*9310*/  MUFU.EX2 R12, R12 ;  /* 0x0000000c000c7308 */ /* 0x000fe20000000800 */
[----:B------:R-:W-:-:S07]  /*9320*/  FMUL R73, R73, 1.4426950216293334961 ;  /* 0x3fb8aa3b49497820 */ /* 0x000fce0000400000 */
[----:B------:R-:W0:Y:S01]  /*9330*/  MUFU.EX2 R10, R10 ;  /* 0x0000000a000a7308 */ /* 0x000e220000000800 */
[----:B------:R-:W-:-:S07]  /*9340*/  FADD R46, R219, -R108 ;  /* 0x8000006cdb2e7221 */ /* 0x000fce0000000000 */
[----:B------:R1:W-:Y:S02]  /*9350*/  MUFU.EX2 R91, R58 ;  /* 0x0000003a005b7308 */ /* 0x0003e40000000800 */
[----:B-1----:R-:W-:-:S06]  /*9360*/  FADD R58, R94, -R108 ;  /* 0x8000006c5e3a7221 */ /* 0x002fcc0000000000 */
[----:B------:R1:W3:Y:S01]  /*9370*/  MUFU.EX2 R94, R73 ;  /* 0x00000049005e7308 */ /* 0x0002e20000000800 */
[----:B------:R-:W-:Y:S01]  /*9380*/  FADD R145, R145, -R88 ;  /* 0x8000005891917221 */ /* 0x000fe20000000000 */
[----:B-1----:R-:W-:Y:S01]  /*9390*/  FMNMX R73, R151, R52, !PT ;  /* 0x0000003497497209 */ /* 0x002fe20007800000 */
[----:B------:R-:W-:-:S03]  /*93a0*/  FMUL R52, R76, UR16 ;  /* 0x000000104c347c20 */ /* 0x000fc60008400000 */
[----:B------:R-:W-:Y:S01]  /*93b0*/  FMNMX R73, R225, R73, !PT ;  /* 0x00000049e1497209 */ /* 0x000fe20007800000 */
[----:B------:R-:W-:-:S03]  /*93c0*/  FMUL R58, R58, 1.4426950216293334961 ;  /* 0x3fb8aa3b3a3a7820 */ /* 0x000fc60000400000 */
[----:B------:R-:W-:-:S04]  /*93d0*/  FMNMX R76, R226, R73, !PT ;  /* 0x00000049e24c7209 */ /* 0x000fc80007800000 */
[----:B------:R-:W-:Y:S01]  /*93e0*/  FMNMX R76, R72, R76, !PT ;  /* 0x0000004c484c7209 */ /* 0x000fe20007800000 */
[----:B------:R-:W-:Y:S01]  /*93f0*/  FADD R104, R104, -R8 ;  /* 0x8000000868687221 */ /* 0x000fe20000000000 */
[----:B------:R-:W-:Y:S02]  /*9400*/  FSEL R52, R52, -INF , !P6 ;  /* 0xff80000034347808 */ /* 0x000fe40007000000 */
[----:B------:R-:W-:Y:S01]  /*9410*/  FMNMX R76, R74, R76, !PT ;  /* 0x0000004c4a4c7209 */ /* 0x000fe20007800000 */
[--C-:B------:R-:W-:Y:S01]  /*9420*/  FADD R75, R75, -R88.reuse ;  /* 0x800000584b4b7221 */ /* 0x100fe20000000000 */
[--C-:B------:R-:W-:Y:S01]  /*9430*/  FADD R78, R78, -R88.reuse ;  /* 0x800000584e4e7221 */ /* 0x100fe20000000000 */
[----:B------:R-:W-:Y:S01]  /*9440*/  FMUL R73, R80, UR16 ;  /* 0x0000001050497c20 */ /* 0x000fe20008400000 */
[----:B------:R-:W-:Y:S01]  /*9450*/  FMUL R104, R104, 1.4426950216293334961 ;  /* 0x3fb8aa3b68687820 */ /* 0x000fe20000400000 */
[----:B------:R-:W-:Y:S01]  /*9460*/  FADD R135, R135, -R88 ;  /* 0x8000005887877221 */ /* 0x000fe20000000000 */
[----:B------:R1:W-:Y:S01]  /*9470*/  STS.U8 [R6+UR19+0x5400], R70 ;  /* 0x0054004606007988 */ /* 0x0003e20008000013 */
[----:B------:R-:W-:Y:S01]  /*9480*/  FMUL R78, R78, 1.4426950216293334961 ;  /* 0x3fb8aa3b4e4e7820 */ /* 0x000fe20000400000 */
[----:B--2---:R-:W-:-:S04]  /*9490*/  F2FP.SATFINITE.E4M3.F32.PACK_AB_MERGE_C R13, R237, R17, RZ ;  /* 0x00000011ed0d723e */ /* 0x004fc800048070ff */
[----:B------:R-:W-:-:S04]  /*94a0*/  F2FP.SATFINITE.E4M3.F32.PACK_AB_MERGE_C R13, R121, R120, R13 ;  /* 0x00000078790d723e */ /* 0x000fc8000480700d */
[----:B------:R-:W-:Y:S02]  /*94b0*/  SEL R219, R220, R13, !P0 ;  /* 0x0000000ddcdb7207 */ /* 0x000fe40004000000 */
[----:B------:R-:W-:Y:S01]  /*94c0*/  SEL R220, R13, R220, !P0 ;  /* 0x000000dc0ddc7207 */ /* 0x000fe20004000000 */
[----:B------:R-:W-:Y:S01]  /*94d0*/  FMUL R13, R46, 1.4426950216293334961 ;  /* 0x3fb8aa3b2e0d7820 */ /* 0x000fe20000400000 */
[----:B----4-:R-:W-:Y:S02]  /*94e0*/  F2FP.SATFINITE.E4M3.F32.PACK_AB_MERGE_C R231, R0, R245, RZ ;  /* 0x000000f500e7723e */ /* 0x010fe400048070ff */
[----:B------:R-:W-:Y:S02]  /*94f0*/  F2FP.SATFINITE.E4M3.F32.PACK_AB_MERGE_C R46, R217, R3, RZ ;  /* 0x00000003d92e723e */ /* 0x000fe400048070ff */
[----:B------:R-:W-:Y:S02]  /*9500*/  F2FP.SATFINITE.E4M3.F32.PACK_AB_MERGE_C R231, R19, R18, R231 ;  /* 0x0000001213e7723e */ /* 0x000fe400048070e7 */
[----:B0-----:R-:W-:-:S04]  /*9510*/  F2FP.SATFINITE.E4M3.F32.PACK_AB_MERGE_C R46, R10, R12, R46 ;  /* 0x0000000c0a2e723e */ /* 0x001fc8000480702e */
[----:B------:R-:W-:Y:S02]  /*9520*/  SEL R236, R231, R46, !P0 ;  /* 0x0000002ee7ec7207 */ /* 0x000fe40004000000 */
[----:B------:R-:W-:Y:S01]  /*9530*/  SEL R231, R46, R231, !P0 ;  /* 0x000000e72ee77207 */ /* 0x000fe20004000000 */
[----:B------:R-:W-:Y:S01]  /*9540*/  FMUL R46, R145, 1.4426950216293334961 ;  /* 0x3fb8aa3b912e7820 */ /* 0x000fe20000400000 */
[----:B------:R-:W-:Y:S02]  /*9550*/  FADD R145, R95, -R108 ;  /* 0x8000006c5f917221 */ /* 0x000fe40000000000 */
[----:B------:R0:W-:Y:S01]  /*9560*/  MUFU.EX2 R95, R58 ;  /* 0x0000003a005f7308 */ /* 0x0001e20000000800 */
[----:B-1----:R-:W-:Y:S01]  /*9570*/  FMUL R70, R75, 1.4426950216293334961 ;  /* 0x3fb8aa3b4b467820 */ /* 0x002fe20000400000 */
[----:B0-----:R-:W-:Y:S01]  /*9580*/  FMUL R58, R77, UR16 ;  /* 0x000000104d3a7c20 */ /* 0x001fe20008400000 */
[----:B------:R-:W-:Y:S01]  /*9590*/  FMNMX R77, R52, R76, !PT ;  /* 0x0000004c344d7209 */ /* 0x000fe20007800000 */
[----:B------:R-:W-:-:S03]  /*95a0*/  FADD R101, R101, -R8 ;  /* 0x8000000865657221 */ /* 0x000fc60000000000 */
[----:B------:R-:W-:Y:S01]  /*95b0*/  FSEL R58, R58, -INF , !P1 ;  /* 0xff8000003a3a7808 */ /* 0x000fe20004800000 */
[----:B------:R-:W-:Y:S01]  /*95c0*/  FMUL R75, R81, UR16 ;  /* 0x00000010514b7c20 */ /* 0x000fe20008400000 */
[----:B------:R0:W-:Y:S01]  /*95d0*/  MUFU.EX2 R232, R104 ;  /* 0x0000006800e87308 */ /* 0x0001e20000000800 */
[----:B------:R-:W-:Y:S01]  /*95e0*/  FSEL R73, R73, -INF , !P2 ;  /* 0xff80000049497808 */ /* 0x000fe20005000000 */
[----:B------:R-:W-:Y:S01]  /*95f0*/  FADD R79, R79, -R88 ;  /* 0x800000584f4f7221 */ /* 0x000fe20000000000 */
[----:B------:R-:W-:Y:S01]  /*9600*/  FMNMX R77, R58, R77, !PT ;  /* 0x0000004d3a4d7209 */ /* 0x000fe20007800000 */
[----:B------:R-:W-:Y:S01]  /*9610*/  FMUL R101, R101, 1.4426950216293334961 ;  /* 0x3fb8aa3b65657820 */ /* 0x000fe20000400000 */
[----:B------:R-:W-:Y:S01]  /*9620*/  FMUL R76, R84, UR16 ;  /* 0x00000010544c7c20 */ /* 0x000fe20008400000 */
[----:B------:R-:W-:Y:S01]  /*9630*/  FSEL R75, R75, -INF , !P3 ;  /* 0xff8000004b4b7808 */ /* 0x000fe20005800000 */
[----:B0-----:R-:W-:Y:S02]  /*9640*/  FMUL R104, R135, 1.4426950216293334961 ;  /* 0x3fb8aa3b87687820 */ /* 0x001fe40000400000 */
[----:B------:R0:W-:Y:S01]  /*9650*/  MUFU.EX2 R135, R78 ;  /* 0x0000004e00877308 */ /* 0x0001e20000000800 */
[----:B------:R-:W-:Y:S01]  /*9660*/  FMNMX R77, R73, R77, !PT ;  /* 0x0000004d494d7209 */ /* 0x000fe20007800000 */
[----:B------:R-:W-:Y:S01]  /*9670*/  FMUL R79, R79, 1.4426950216293334961 ;  /* 0x3fb8aa3b4f4f7820 */ /* 0x000fe20000400000 */
[----:B------:R-:W-:Y:S01]  /*9680*/  FMUL R85, R85, UR16 ;  /* 0x0000001055557c20 */ /* 0x000fe20008400000 */
[----:B------:R-:W-:Y:S01]  /*9690*/  FSEL R76, R76, -INF , !P4 ;  /* 0xff8000004c4c7808 */ /* 0x000fe20006000000 */
[----:B0-----:R-:W-:-:S03]  /*96a0*/  FADD R78, R102, -R108 ;  /* 0x8000006c664e7221 */ /* 0x001fc60000000000 */
[----:B------:R0:W-:Y:S01]  /*96b0*/  MUFU.EX2 R233, R101 ;  /* 0x0000006500e97308 */ /* 0x0001e20000000800 */
[----:B------:R-:W-:Y:S01]  /*96c0*/  FMNMX R77, R75, R77, !PT ;  /* 0x0000004d4b4d7209 */ /* 0x000fe20007800000 */
[----:B------:R-:W-:Y:S01]  /*96d0*/  FMUL R78, R78, 1.4426950216293334961 ;  /* 0x3fb8aa3b4e4e7820 */ /* 0x000fe20000400000 */
[----:B------:R-:W-:Y:S02]  /*96e0*/  FMUL R145, R145, 1.4426950216293334961 ;  /* 0x3fb8aa3b91917820 */ /* 0x000fe40000400000 */
[----:B------:R-:W-:Y:S01]  /*96f0*/  FMNMX R77, R76, R77, !PT ;  /* 0x0000004d4c4d7209 */ /* 0x000fe20007800000 */
[----:B0-----:R-:W-:Y:S02]  /*9700*/  FADD R101, R134, -R88 ;  /* 0x8000005886657221 */ /* 0x001fe40000000000 */
[----:B------:R0:W-:Y:S02]  /*9710*/  MUFU.EX2 R134, R79 ;  /* 0x0000004f00867308 */ /* 0x0001e40000000800 */
[----:B0-----:R-:W-:-:S06]  /*9720*/  FADD R79, R103, -R108 ;  /* 0x8000006c674f7221 */ /* 0x001fcc0000000000 */
[----:B------:R0:W-:Y:S01]  /*9730*/  MUFU.EX2 R103, R78 ;  /* 0x0000004e00677308 */ /* 0x0001e20000000800 */
[----:B------:R-:W-:Y:S01]  /*9740*/  FADD R100, R100, -R8 ;  /* 0x8000000864647221 */ /* 0x000fe20000000000 */
[----:B0-----:R-:W-:-:S06]  /*9750*/  FSEL R78, R85, -INF , !P5 ;  /* 0xff800000554e7808 */ /* 0x001fcc0006800000 */
[----:B------:R-:W0:Y:S01]  /*9760*/  MUFU.EX2 R145, R145 ;  /* 0x0000009100917308 */ /* 0x000e220000000800 */
[----:B------:R-:W-:Y:S01]  /*9770*/  FMNMX R80, R78, R77, !PT ;  /* 0x0000004d4e507209 */ /* 0x000fe20007800000 */
[--C-:B------:R-:W-:Y:S01]  /*9780*/  FADD R82, R82, -R88.reuse ;  /* 0x8000005852527221 */ /* 0x100fe20000000000 */
[----:B------:R-:W-:Y:S01]  /*9790*/  FMUL R100, R100, 1.4426950216293334961 ;  /* 0x3fb8aa3b64647820 */ /* 0x000fe20000400000 */
[--C-:B------:R-:W-:Y:S02]  /*97a0*/  FADD R131, R131, -R88.reuse ;  /* 0x8000005883837221 */ /* 0x100fe40000000000 */
[----:B------:R-:W1:Y:S01]  /*97b0*/  SHFL.BFLY PT, R81, R80, 0x2, 0x1f ;  /* 0x0c401f0050517f89 */ /* 0x000e6200000e0000 */
[----:B------:R-:W-:Y:S01]  /*97c0*/  FMUL R82, R82, 1.4426950216293334961 ;  /* 0x3fb8aa3b52527820 */ /* 0x000fe20000400000 */
[----:B------:R-:W-:Y:S01]  /*97d0*/  FMUL R79, R79, 1.4426950216293334961 ;  /* 0x3fb8aa3b4f4f7820 */ /* 0x000fe20000400000 */
[----:B------:R2:W4:Y:S01]  /*97e0*/  MUFU.EX2 R234, R100 ;  /* 0x0000006400ea7308 */ /* 0x0005220000000800 */
[----:B------:R-:W-:Y:S01]  /*97f0*/  FADD R83, R83, -R88 ;  /* 0x8000005853537221 */ /* 0x000fe20000000000 */
[----:B------:R-:W-:Y:S01]  /*9800*/  FADD R77, R106, -R108 ;  /* 0x8000006c6a4d7221 */ /* 0x000fe20000000000 */
[----:B------:R-:W-:-:S02]  /*9810*/  FADD R140, R140, -R88 ;  /* 0x800000588c8c7221 */ /* 0x000fc40000000000 */
[----:B------:R-:W-:-:S03]  /*9820*/  FMUL R83, R83, 1.4426950216293334961 ;  /* 0x3fb8aa3b53537820 */ /* 0x000fc60000400000 */
[----:B------:R3:W-:Y:S01]  /*9830*/  MUFU.EX2 R106, R79 ;  /* 0x0000004f006a7308 */ /* 0x0007e20000000800 */
[----:B--2---:R-:W-:Y:S01]  /*9840*/  FMUL R100, R131, 1.4426950216293334961 ;  /* 0x3fb8aa3b83647820 */ /* 0x004fe20000400000 */
[----:B------:R-:W-:Y:S01]  /*9850*/  FADD R21, R112, -R8 ;  /* 0x8000000870157221 */ /* 0x000fe20000000000 */
[----:B------:R-:W-:-:S05]  /*9860*/  FMUL R77, R77, 1.4426950216293334961 ;  /* 0x3fb8aa3b4d4d7820 */ /* 0x000fca0000400000 */
[----:B------:R2:W-:Y:S01]  /*9870*/  MUFU.EX2 R131, R82 ;  /* 0x0000005200837308 */ /* 0x0005e20000000800 */
[----:B---3--:R-:W-:Y:S01]  /*9880*/  F2FP.SATFINITE.E4M3.F32.PACK_AB_MERGE_C R79, R244, R248, RZ ;  /* 0x000000f8f44f723e */ /* 0x008fe200048070ff */
[----:B------:R-:W-:Y:S01]  /*9890*/  FMUL R112, R140, 1.4426950216293334961 ;  /* 0x3fb8aa3b8c707820 */ /* 0x000fe20000400000 */
[----:B------:R-:W-:Y:S02]  /*98a0*/  FADD R124, R124, -R8 ;  /* 0x800000087c7c7221 */ /* 0x000fe40000000000 */
[----:B------:R-:W-:Y:S02]  /*98b0*/  F2FP.SATFINITE.E4M3.F32.PACK_AB_MERGE_C R79, R94, R91, R79 ;  /* 0x0000005b5e4f723e */ /* 0x000fe4000480704f */
[----:B--2---:R-:W-:Y:S01]  /*98c0*/  F2FP.SATFINITE.E4M3.F32.PACK_AB_MERGE_C R82, R235, R243, RZ ;  /* 0x000000f3eb52723e */ /* 0x004fe200048070ff */
[----:B------:R2:W-:Y:S03]  /*98d0*/  MUFU.EX2 R140, R83 ;  /* 0x00000053008c7308 */ /* 0x0005e60000000800 */
[----:B0-----:R-:W-:Y:S01]  /*98e0*/  F2FP.SATFINITE.E4M3.F32.PACK_AB_MERGE_C R82, R145, R95, R82 ;  /* 0x0000005f9152723e */ /* 0x001fe20004807052 */
[----:B------:R-:W-:Y:S01]  /*98f0*/  FMUL R69, R124, 1.4426950216293334961 ;  /* 0x3fb8aa3b7c457820 */ /* 0x000fe20000400000 */
[----:B--2---:R-:W-:-:S03]  /*9900*/  FADD R83, R107, -R108 ;  /* 0x8000006c6b537221 */ /* 0x004fc60000000000 */
[----:B------:R0:W-:Y:S01]  /*9910*/  MUFU.EX2 R107, R77 ;  /* 0x0000004d006b7308 */ /* 0x0001e20000000800 */
[----:B------:R-:W-:Y:S01]  /*9920*/  FADD R124, R148, -R88 ;  /* 0x80000058947c7221 */ /* 0x000fe20000000000 */
[--C-:B------:R-:W-:Y:S01]  /*9930*/  FADD R148, R98, -R108.reuse ;  /* 0x8000006c62947221 */ /* 0x100fe20000000000 */
[----:B------:R2:W-:Y:S01]  /*9940*/  STS.U8 [R6+UR19+0x5800], R16 ;  /* 0x0058001006007988 */ /* 0x0005e20008000013 */
[----:B0-----:R-:W-:Y:S02]  /*9950*/  SEL R77, R79, R82, !P0 ;  /* 0x000000524f4d7207 */ /* 0x001fe40004000000 */
[----:B------:R-:W-:Y:S01]  /*9960*/  SEL R79, R82, R79, !P0 ;  /* 0x0000004f524f7207 */ /* 0x000fe20004000000 */
[--C-:B------:R-:W-:Y:S01]  /*9970*/  FADD R82, R110, -R108.reuse ;  /* 0x8000006c6e527221 */ /* 0x100fe20000000000 */
[----:B------:R-:W-:Y:S01]  /*9980*/  FADD R99, R99, -R108 ;  /* 0x8000006c63637221 */ /* 0x000fe20000000000 */
[----:B------:R-:W-:Y:S02]  /*9990*/  FMUL R83, R83, 1.4426950216293334961 ;  /* 0x3fb8aa3b53537820 */ /* 0x000fe40000400000 */
[----:B--2---:R-:W-:Y:S01]  /*99a0*/  FMUL R16, R82, 1.4426950216293334961 ;  /* 0x3fb8aa3b52107820 */ /* 0x004fe20000400000 */
[----:B-1----:R-:W-:Y:S01]  /*99b0*/  FMNMX R82, R80, R81, !PT ;  /* 0x0000005150527209 */ /* 0x002fe20007800000 */
[----:B------:R-:W-:Y:S01]  /*99c0*/  FMUL R148, R148, 1.4426950216293334961 ;  /* 0x3fb8aa3b94947820 */ /* 0x000fe20000400000 */
[--C-:B------:R-:W-:Y:S01]  /*99d0*/  FADD R252, R218, -R8.reuse ;  /* 0x80000008dafc7221 */ /* 0x100fe20000000000 */
[----:B------:R-:W-:Y:S01]  /*99e0*/  FADD R218, R109, -R8 ;  /* 0x800000086dda7221 */ /* 0x000fe20000000000 */
[----:B------:R-:W-:Y:S01]  /*99f0*/  FMUL R99, R99, 1.4426950216293334961 ;  /* 0x3fb8aa3b63637820 */ /* 0x000fe20000400000 */
[----:B------:R0:W-:Y:S01]  /*9a00*/  MUFU.EX2 R110, R83 ;  /* 0x00000053006e7308 */ /* 0x0001e20000000800 */
[----:B------:R-:W-:Y:S01]  /*9a10*/  FMUL R222, R222, 1.4426950216293334961 ;  /* 0x3fb8aa3bdede7820 */ /* 0x000fe20000400000 */
[----:B------:R-:W-:Y:S01]  /*9a20*/  FMUL R218, R218, 1.4426950216293334961 ;  /* 0x3fb8aa3bdada7820 */ /* 0x000fe20000400000 */
[----:B------:R-:W-:Y:S01]  /*9a30*/  FMUL R21, R21, 1.4426950216293334961 ;  /* 0x3fb8aa3b15157820 */ /* 0x000fe20000400000 */
[----:B------:R-:W-:Y:S01]  /*9a40*/  FMUL R43, R43, 1.4426950216293334961 ;  /* 0x3fb8aa3b2b2b7820 */ /* 0x000fe20000400000 */
[----:B------:R-:W-:Y:S01]  /*9a50*/  FADD R111, R111, -R108 ;  /* 0x8000006c6f6f7221 */ /* 0x000fe20000000000 */
[----:B0-----:R-:W0:Y:S02]  /*9a60*/  SHFL.BFLY PT, R83, R82, 0x1, 0x1f ;  /* 0x0c201f0052537f89 */ /* 0x001e2400000e0000 */
[----:B------:R-:W-:Y:S02]  /*9a70*/  MUFU.EX2 R148, R148 ;  /* 0x0000009400947308 */ /* 0x000fe40000000800 */
[----:B------:R1:W-:Y:S06]  /*9a80*/  STS.U8 [R6+UR19+0x5c00], R44 ;  /* 0x005c002c06007988 */ /* 0x0003ec0008000013 */
[----:B------:R-:W2:Y:S01]  /*9a90*/  MUFU.EX2 R102, R99 ;  /* 0x0000006300667308 */ /* 0x000ea20000000800 */
[----:B-1----:R-:W-:-:S07]  /*9aa0*/  FMUL R44, R111, 1.4426950216293334961 ;  /* 0x3fb8aa3b6f2c7820 */ /* 0x002fce0000400000 */
[----:B------:R-:W-:Y:S01]  /*9ab0*/  MUFU.EX2 R222, R222 ;  /* 0x000000de00de7308 */ /* 0x000fe20000000800 */
[----:B----4-:R-:W-:-:S07]  /*9ac0*/  F2FP.SATFINITE.E4M3.F32.PACK_AB_MERGE_C R81, R233, R234, RZ ;  /* 0x000000eae951723e */ /* 0x010fce00048070ff */
[----:B------:R-:W-:Y:S01]  /*9ad0*/  MUFU.EX2 R218, R218 ;  /* 0x000000da00da7308 */ /* 0x000fe20000000800 */
[----:B------:R-:W-:-:S07]  /*9ae0*/  F2FP.SATFINITE.E4M3.F32.PACK_AB_MERGE_C R84, R227, R232, RZ ;  /* 0x000000e8e354723e */ /* 0x000fce00048070ff */
[----:B------:R-:W-:Y:S08]  /*9af0*/  MUFU.EX2 R21, R21 ;  /* 0x0000001500157308 */ /* 0x000ff00000000800 */
[----:B------:R-:W1:Y:S01]  /*9b00*/  MUFU.EX2 R43, R43 ;  /* 0x0000002b002b7308 */ /* 0x000e620000000800 */
[----:B------:R-:W-:Y:S01]  /*9b10*/  FADD R114, R114, -R108 ;  /* 0x8000006c72727221 */ /* 0x000fe20000000000 */
[----:B------:R-:W-:-:S06]  /*9b20*/  LOP3.LUT R238, R6, 0x20, RZ, 0x3c, !PT ;  /* 0x0000002006ee7812 */ /* 0x000fcc00078e3cff */
[----:B------:R-:W-:Y:S01]  /*9b30*/  MUFU.EX2 R16, R16 ;  /* 0x0000001000107308 */ /* 0x000fe20000000800 */
[----:B--2---:R-:W-:-:S07]  /*9b40*/  F2FP.SATFINITE.E4M3.F32.PACK_AB_MERGE_C R81, R102, R148, R81 ;  /* 0x000000946651723e */ /* 0x004fce0004807051 */
[----:B------:R-:W2:Y:S01]  /*9b50*/  MUFU.EX2 R44, R44 ;  /* 0x0000002c002c7308 */ /* 0x000ea20000000800 */
[----:B------:R-:W-:Y:S01]  /*9b60*/  F2FP.SATFINITE.E4M3.F32.PACK_AB_MERGE_C R84, R106, R103, R84 ;  /* 0x000000676a54723e */ /* 0x000fe20004807054 */
[--C-:B------:R-:W-:Y:S01]  /*9b70*/  FADD R122, R122, -R108.reuse ;  /* 0x8000006c7a7a7221 */ /* 0x100fe20000000000 */
[----:B------:R-:W-:Y:S01]  /*9b80*/  STS.U8 [R6+UR19+0x4000], R221 ;  /* 0x004000dd06007988 */ /* 0x000fe20008000013 */
[----:B------:R-:W-:Y:S01]  /*9b90*/  FMUL R111, R114, 1.4426950216293334961 ;  /* 0x3fb8aa3b726f7820 */ /* 0x000fe20000400000 */
[--C-:B------:R-:W-:Y:S02]  /*9ba0*/  FADD R114, R115, -R108.reuse ;  /* 0x8000006c73727221 */ /* 0x100fe40000000000 */
[----:B------:R-:W-:Y:S01]  /*9bb0*/  STS.U8 [R6+UR19+0x4400], R48 ;  /* 0x0044003006007988 */ /* 0x000fe20008000013 */
[----:B------:R-:W-:Y:S01]  /*9bc0*/  FMUL R67, R67, 1.4426950216293334961 ;  /* 0x3fb8aa3b43437820 */ /* 0x000fe20000400000 */
[--C-:B------:R-:W-:Y:S02]  /*9bd0*/  FADD R115, R118, -R108.reuse ;  /* 0x8000006c76737221 */ /* 0x100fe40000000000 */
[----:B------:R-:W-:Y:S01]  /*9be0*/  STS.U8 [R6+UR19+0x4800], R62 ;  /* 0x0048003e06007988 */ /* 0x000fe20008000013 */
[----:B------:R-:W-:Y:S01]  /*9bf0*/  FADD R119, R119, -R108 ;  /* 0x8000006c77777221 */ /* 0x000fe20000000000 */
[----:B------:R-:W-:-:S02]  /*9c00*/  SEL R80, R81, R84, !P0 ;  /* 0x0000005451507207 */ /* 0x000fc40004000000 */
[----:B------:R3:W-:Y:S01]  /*9c10*/  STS.U8 [R238+UR19+0x4100], R2 ;  /* 0x00410002ee007988 */ /* 0x0007e20008000013 */
[----:B------:R-:W-:Y:S02]  /*9c20*/  SEL R81, R84, R81, !P0 ;  /* 0x0000005154517207 */ /* 0x000fe40004000000 */
[----:B-1----:R-:W-:Y:S01]  /*9c30*/  F2FP.SATFINITE.E4M3.F32.PACK_AB_MERGE_C R84, R43, R21, RZ ;  /* 0x000000152b54723e */ /* 0x002fe200048070ff */
[----:B------:R-:W-:Y:S01]  /*9c40*/  FMUL R114, R114, 1.4426950216293334961 ;  /* 0x3fb8aa3b72727820 */ /* 0x000fe20000400000 */
[----:B------:R-:W-:Y:S01]  /*9c50*/  FMUL R115, R115, 1.4426950216293334961 ;  /* 0x3fb8aa3b73737820 */ /* 0x000fe20000400000 */
[----:B------:R-:W-:Y:S01]  /*9c60*/  FMUL R118, R119, 1.4426950216293334961 ;  /* 0x3fb8aa3b77767820 */ /* 0x000fe20000400000 */
[----:B---3--:R-:W-:Y:S01]  /*9c70*/  FMUL R2, R122, 1.4426950216293334961 ;  /* 0x3fb8aa3b7a027820 */ /* 0x008fe20000400000 */
[----:B0-----:R-:W-:Y:S02]  /*9c80*/  FMNMX R122, R82, R83, !PT ;  /* 0x00000053527a7209 */ /* 0x001fe40007800000 */
[----:B------:R-:W-:Y:S01]  /*9c90*/  F2FP.SATFINITE.E4M3.F32.PACK_AB_MERGE_C R83, R218, R222, RZ ;  /* 0x000000deda53723e */ /* 0x000fe200048070ff */
[----:B------:R-:W-:Y:S01]  /*9ca0*/  MUFU.EX2 R45, R45 ;  /* 0x0000002d002d7308 */ /* 0x000fe20000000800 */
[----:B--2---:R-:W-:-:S02]  /*9cb0*/  F2FP.SATFINITE.E4M3.F32.PACK_AB_MERGE_C R84, R44, R16, R84 ;  /* 0x000000102c54723e */ /* 0x004fc40004807054 */
[----:B------:R-:W-:Y:S02]  /*9cc0*/  F2FP.SATFINITE.E4M3.F32.PACK_AB_MERGE_C R83, R110, R107, R83 ;  /* 0x0000006b6e53723e */ /* 0x000fe40004807053 */
[----:B------:R-:W-:-:S03]  /*9cd0*/  FMNMX R122, R122, R240, !PT ;  /* 0x000000f07a7a7209 */ /* 0x000fc60007800000 */
[----:B------:R-:W-:Y:S01]  /*9ce0*/  MUFU.EX2 R61, R61 ;  /* 0x0000003d003d7308 */ /* 0x000fe20000000800 */
[----:B------:R-:W-:Y:S02]  /*9cf0*/  SEL R82, R83, R84, !P0 ;  /* 0x0000005453527207 */ /* 0x000fe40004000000 */
[----:B------:R-:W-:-:S05]  /*9d00*/  SEL R83, R84, R83, !P0 ;  /* 0x0000005354537207 */ /* 0x000fca0004000000 */
[----:B------:R-:W-:Y:S01]  /*9d10*/  MUFU.EX2 R65, R65 ;  /* 0x0000004100417308 */ /* 0x000fe20000000800 */
[----:B------:R-:W-:-:S07]  /*9d20*/  FADD R84, R24, -R122 ;  /* 0x8000007a18547221 */ /* 0x000fce0000000000 */
[----:B------:R-:W0:Y:S01]  /*9d30*/  MUFU.EX2 R67, R67 ;  /* 0x0000004300437308 */ /* 0x000e220000000800 */
[----:B------:R1:W-:Y:S01]  /*9d40*/  STS.U8 [R238+UR19+0x4500], R49 ;  /* 0x00450031ee007988 */ /* 0x0003e20008000013 */
[----:B------:R-:W-:-:S06]  /*9d50*/  FMUL R84, R84, 1.4426950216293334961 ;  /* 0x3fb8aa3b54547820 */ /* 0x000fcc0000400000 */
[----:B------:R-:W-:Y:S01]  /*9d60*/  MUFU.EX2 R111, R111 ;  /* 0x0000006f006f7308 */ /* 0x000fe20000000800 */
[----:B-1----:R-:W-:-:S07]  /*9d70*/  FADD R49, R25, -R122 ;  /* 0x8000007a19317221 */ /* 0x002fce0000000000 */
[----:B------:R-:W-:Y:S08]  /*9d80*/  MUFU.EX2 R114, R114 ;  /* 0x0000007200727308 */ /* 0x000ff00000000800 */
[----:B------:R-:W-:Y:S08]  /*9d90*/  MUFU.EX2 R115, R115 ;  /* 0x0000007300737308 */ /* 0x000ff00000000800 */
[----:B------:R-:W1:Y:S01]  /*9da0*/  MUFU.EX2 R118, R118 ;  /* 0x0000007600767308 */ /* 0x000e620000000800 */
[----:B------:R-:W-:Y:S01]  /*9db0*/  FMUL R49, R49, 1.4426950216293334961 ;  /* 0x3fb8aa3b31317820 */ /* 0x000fe20000400000 */
[--C-:B------:R-:W-:Y:S01]  /*9dc0*/  FADD R125, R125, -R8.reuse ;  /* 0x800000087d7d7221 */ /* 0x100fe20000000000 */
[--C-:B------:R-:W-:Y:S01]  /*9dd0*/  FADD R128, R128, -R8.reuse ;  /* 0x8000000880807221 */ /* 0x100fe20000000000 */
[----:B------:R-:W-:Y:S01]  /*9de0*/  FADD R129, R129, -R8 ;  /* 0x8000000881817221 */ /* 0x000fe20000000000 */
[----:B------:R0:W-:Y:S03]  /*9df0*/  STS.U8 [R238+UR19+0x4900], R63 ;  /* 0x0049003fee007988 */ /* 0x0001e60008000013 */
[----:B------:R2:W-:Y:S01]  /*9e00*/  MUFU.EX2 R25, R84 ;  /* 0x0000005400197308 */ /* 0x0005e20000000800 */
[----:B------:R-:W-:Y:S01]  /*9e10*/  FMUL R71, R125, 1.4426950216293334961 ;  /* 0x3fb8aa3b7d477820 */ /* 0x000fe20000400000 */
[----:B------:R-:W-:Y:S01]  /*9e20*/  FMUL R89, R128, 1.4426950216293334961 ;  /* 0x3fb8aa3b80597820 */ /* 0x000fe20000400000 */
[--C-:B------:R-:W-:Y:S01]  /*9e30*/  FADD R119, R123, -R108.reuse ;  /* 0x8000006c7b777221 */ /* 0x100fe20000000000 */
[----:B------:R-:W-:Y:S01]  /*9e40*/  FADD R126, R126, -R108 ;  /* 0x8000006c7e7e7221 */ /* 0x000fe20000000000 */
[----:B0-----:R-:W-:Y:S01]  /*9e50*/  F2FP.SATFINITE.E4M3.F32.PACK_AB_MERGE_C R63, R67, R65, RZ ;  /* 0x00000041433f723e */ /* 0x001fe200048070ff */
[----:B--2---:R-:W-:-:S02]  /*9e60*/  FADD R84, R28, -R122 ;  /* 0x8000007a1c547221 */ /* 0x004fc40000000000 */
[----:B------:R0:W-:Y:S01]  /*9e70*/  MUFU.EX2 R28, R49 ;  /* 0x00000031001c7308 */ /* 0x0001e20000000800 */
[----:B------:R-:W-:Y:S01]  /*9e80*/  FMUL R129, R129, 1.4426950216293334961 ;  /* 0x3fb8aa3b81817820 */ /* 0x000fe20000400000 */
[----:B------:R-:W-:Y:S01]  /*9e90*/  FADD R127, R127, -R108 ;  /* 0x8000006c7f7f7221 */ /* 0x000fe20000000000 */
[----:B------:R-:W-:Y:S01]  /*9ea0*/  FMUL R84, R84, 1.4426950216293334961 ;  /* 0x3fb8aa3b54547820 */ /* 0x000fe20000400000 */
[----:B-1----:R-:W-:Y:S02]  /*9eb0*/  F2FP.SATFINITE.E4M3.F32.PACK_AB_MERGE_C R63, R118, R115, R63 ;  /* 0x00000073763f723e */ /* 0x002fe4000480703f */
[----:B0-----:R-:W-:Y:S01]  /*9ec0*/  F2FP.SATFINITE.E4M3.F32.PACK_AB_MERGE_C R49, R61, R45, RZ ;  /* 0x0000002d3d31723e */ /* 0x001fe200048070ff */
[----:B------:R-:W-:Y:S01]  /*9ed0*/  FMUL R119, R119, 1.4426950216293334961 ;  /* 0x3fb8aa3b77777820 */ /* 0x000fe20000400000 */
[----:B------:R-:W-:Y:S02]  /*9ee0*/  FMUL R123, R126, 1.4426950216293334961 ;  /* 0x3fb8aa3b7e7b7820 */ /* 0x000fe40000400000 */
[----:B------:R-:W-:Y:S01]  /*9ef0*/  F2FP.SATFINITE.E4M3.F32.PACK_AB_MERGE_C R49, R114, R111, R49 ;  /* 0x0000006f7231723e */ /* 0x000fe20004807031 */
[----:B------:R-:W-:Y:S01]  /*9f00*/  FADD R85, R29, -R122 ;  /* 0x8000007a1d557221 */ /* 0x000fe20000000000 */
[----:B------:R-:W-:Y:S01]  /*9f10*/  MUFU.EX2 R69, R69 ;  /* 0x0000004500457308 */ /* 0x000fe20000000800 */
[----:B------:R-:W-:Y:S01]  /*9f20*/  FMUL R127, R127, 1.4426950216293334961 ;  /* 0x3fb8aa3b7f7f7820 */ /* 0x000fe20000400000 */
[----:B------:R-:W-:Y:S01]  /*9f30*/  FMUL R252, R252, 1.4426950216293334961 ;  /* 0x3fb8aa3bfcfc7820 */ /* 0x000fe20000400000 */
[----:B------:R-:W-:-:S05]  /*9f40*/  FADD R22, R22, -R108 ;  /* 0x8000006c16167221 */ /* 0x000fca0000000000 */
[----:B------:R-:W0:Y:S01]  /*9f50*/  MUFU.EX2 R71, R71 ;  /* 0x0000004700477308 */ /* 0x000e220000000800 */
[----:B------:R-:W-:-:S07]  /*9f60*/  FADD R23, R23, -R108 ;  /* 0x8000006c17177221 */ /* 0x000fce0000000000 */
[----:B------:R-:W-:Y:S01]  /*9f70*/  MUFU.EX2 R89, R89 ;  /* 0x0000005900597308 */ /* 0x000fe20000000800 */
[----:B------:R1:W-:Y:S07]  /*9f80*/  STS.U8 [R238+UR19+0x4d00], R59 ;  /* 0x004d003bee007988 */ /* 0x0003ee0008000013 */
[----:B------:R-:W-:Y:S08]  /*9f90*/  MUFU.EX2 R26, R129 ;  /* 0x00000081001a7308 */ /* 0x000ff00000000800 */
[----:B------:R2:W-:Y:S01]  /*9fa0*/  MUFU.EX2 R29, R84 ;  /* 0x00000054001d7308 */ /* 0x0005e20000000800 */
[----:B-1----:R-:W-:Y:S01]  /*9fb0*/  FADD R59, R33, -R122 ;  /* 0x8000007a213b7221 */ /* 0x002fe20000000000 */
[----:B--2---:R-:W-:-:S02]  /*9fc0*/  SEL R84, R49, R63, !P0 ;  /* 0x0000003f31547207 */ /* 0x004fc40004000000 */
[----:B------:R-:W-:Y:S01]  /*9fd0*/  SEL R49, R63, R49, !P0 ;  /* 0x000000313f317207 */ /* 0x000fe20004000000 */
[----:B------:R-:W-:-:S03]  /*9fe0*/  FADD R63, R32, -R122 ;  /* 0x8000007a203f7221 */ /* 0x000fc60000000000 */
[----:B------:R-:W-:Y:S01]  /*9ff0*/  MUFU.EX2 R2, R2 ;  /* 0x0000000200027308 */ /* 0x000fe20000000800 */
[----:B------:R-:W-:Y:S01]  /*a000*/  FMUL R11, R11, 1.4426950216293334961 ;  /* 0x3fb8aa3b0b0b7820 */ /* 0x000fe20000400000 */
[----:B------:R-:W-:-:S06]  /*a010*/  FMUL R63, R63, 1.4426950216293334961 ;  /* 0x3fb8aa3b3f3f7820 */ /* 0x000fcc0000400000 */
[----:B------:R-:W1:Y:S01]  /*a020*/  MUFU.EX2 R119, R119 ;  /* 0x0000007700777308 */ /* 0x000e620000000800 */
[----:B------:R-:W-:Y:S01]  /*a030*/  FMUL R22, R22, 1.4426950216293334961 ;  /* 0x3fb8aa3b16167820 */ /* 0x000fe20000400000 */
[----:B------:R-:W-:-:S06]  /*a040*/  FMUL R23, R23, 1.4426950216293334961 ;  /* 0x3fb8aa3b17177820 */ /* 0x000fcc0000400000 */
[----:B------:R-:W-:Y:S08]  /*a050*/  MUFU.EX2 R123, R123 ;  /* 0x0000007b007b7308 */ /* 0x000ff00000000800 */
[----:B------:R-:W2:Y:S01]  /*a060*/  MUFU.EX2 R24, R127 ;  /* 0x0000007f00187308 */ /* 0x000ea20000000800 */
[----:B------:R-:W-:-:S07]  /*a070*/  FMUL R85, R85, 1.4426950216293334961 ;  /* 0x3fb8aa3b55557820 */ /* 0x000fce0000400000 */
[----:B------:R-:W-:Y:S08]  /*a080*/  MUFU.EX2 R252, R252 ;  /* 0x000000fc00fc7308 */ /* 0x000ff00000000800 */
[----:B------:R-:W3:Y:S08]  /*a090*/  MUFU.EX2 R251, R251 ;  /* 0x000000fb00fb7308 */ /* 0x000ef00000000800 */
[----:B------:R4:W-:Y:S01]  /*a0a0*/  MUFU.EX2 R33, R63 ;  /* 0x0000003f00217308 */ /* 0x0009e20000000800 */
[----:B------:R0:W-:Y:S01]  /*a0b0*/  STS.U8 [R238+UR19+0x5100], R64 ;  /* 0x00510040ee007988 */ /* 0x0001e20008000013 */
[----:B----4-:R-:W-:-:S06]  /*a0c0*/  FMUL R63, R59, 1.4426950216293334961 ;  /* 0x3fb8aa3b3b3f7820 */ /* 0x010fcc0000400000 */
[----:B------:R-:W-:Y:S01]  /*a0d0*/  MUFU.EX2 R11, R11 ;  /* 0x0000000b000b7308 */ /* 0x000fe20000000800 */
[----:B------:R-:W-:Y:S01]  /*a0e0*/  FADD R59, R36, -R122 ;  /* 0x8000007a243b7221 */ /* 0x000fe20000000000 */
[----:B------:R-:W-:Y:S01]  /*a0f0*/  FADD R86, R86, -R88 ;  /* 0x8000005856567221 */ /* 0x000fe20000000000 */
[----:B0-----:R-:W-:-:S05]  /*a100*/  FADD R64, R37, -R122 ;  /* 0x8000007a25407221 */ /* 0x001fca0000000000 */
[----:B------:R-:W0:Y:S01]  /*a110*/  MUFU.EX2 R13, R13 ;  /* 0x0000000d000d7308 */ /* 0x000e220000000800 */
[----:B------:R-:W-:-:S07]  /*a120*/  FMUL R59, R59, 1.4426950216293334961 ;  /* 0x3fb8aa3b3b3b7820 */ /* 0x000fce0000400000 */
[----:B------:R-:W-:Y:S01]  /*a130*/  MUFU.EX2 R22, R22 ;  /* 0x0000001600167308 */ /* 0x000fe20000000800 */
[----:B------:R-:W-:-:S07]  /*a140*/  FADD R141, R141, -R88 ;  /* 0x800000588d8d7221 */ /* 0x000fce0000000000 */
[----:B------:R-:W4:Y:S01]  /*a150*/  MUFU.EX2 R23, R23 ;  /* 0x0000001700177308 */ /* 0x000f220000000800 */
[----:B------:R-:W-:-:S07]  /*a160*/  FADD R149, R149, -R88 ;  /* 0x8000005895957221 */ /* 0x000fce0000000000 */
[----:B------:R1:W4:Y:S08]  /*a170*/  MUFU.EX2 R32, R85 ;  /* 0x0000005500207308 */ /* 0x0003300000000800 */
[----:B------:R2:W-:Y:S01]  /*a180*/  MUFU.EX2 R36, R63 ;  /* 0x0000003f00247308 */ /* 0x0005e20000000800 */
[----:B-1----:R-:W-:Y:S01]  /*a190*/  F2FP.SATFINITE.E4M3.F32.PACK_AB_MERGE_C R85, R71, R69, RZ ;  /* 0x000000454755723e */ /* 0x002fe200048070ff */
[----:B------:R-:W-:-:S03]  /*a1a0*/  FMUL R86, R86, 1.4426950216293334961 ;  /* 0x3fb8aa3b56567820 */ /* 0x000fc60000400000 */
[----:B------:R-:W-:Y:S02]  /*a1b0*/  F2FP.SATFINITE.E4M3.F32.PACK_AB_MERGE_C R85, R119, R2, R85 ;  /* 0x000000027755723e */ /* 0x000fe40004807055 */
[----:B--2---:R-:W-:Y:S01]  /*a1c0*/  F2FP.SATFINITE.E4M3.F32.PACK_AB_MERGE_C R63, R26, R89, RZ ;  /* 0x000000591a3f723e */ /* 0x004fe200048070ff */
[----:B------:R1:W-:Y:S03]  /*a1d0*/  MUFU.EX2 R37, R59 ;  /* 0x0000003b00257308 */ /* 0x0003e60000000800 */
[----:B------:R-:W-:Y:S01]  /*a1e0*/  F2FP.SATFINITE.E4M3.F32.PACK_AB_MERGE_C R63, R24, R123, R63 ;  /* 0x0000007b183f723e */ /* 0x000fe2000480703f */
[----:B------:R-:W-:Y:S01]  /*a1f0*/  FMUL R64, R64, 1.4426950216293334961 ;  /* 0x3fb8aa3b40407820 */ /* 0x000fe20000400000 */
[----:B------:R-:W-:Y:S01]  /*a200*/  FMUL R109, R141, 1.4426950216293334961 ;  /* 0x3fb8aa3b8d6d7820 */ /* 0x000fe20000400000 */
[----:B------:R-:W-:Y:S01]  /*a210*/  FMUL R47, R149, 1.4426950216293334961 ;  /* 0x3fb8aa3b952f7820 */ /* 0x000fe20000400000 */
[----:B-1----:R-:W-:-:S02]  /*a220*/  SEL R59, R85, R63, !P0 ;  /* 0x0000003f553b7207 */ /* 0x002fc40004000000 */
[----:B------:R-:W-:Y:S01]  /*a230*/  SEL R85, R63, R85, !P0 ;  /* 0x000000553f557207 */ /* 0x000fe20004000000 */
[--C-:B------:R-:W-:Y:S01]  /*a240*/  FADD R63, R40, -R122.reuse ;  /* 0x8000007a283f7221 */ /* 0x100fe20000000000 */
[----:B---3--:R-:W-:Y:S01]  /*a250*/  F2FP.SATFINITE.E4M3.F32.PACK_AB_MERGE_C R149, R251, R252, RZ ;  /* 0x000000fcfb95723e */ /* 0x008fe200048070ff */
[----:B------:R1:W-:Y:S01]  /*a260*/  MUFU.EX2 R141, R86 ;  /* 0x00000056008d7308 */ /* 0x0003e20000000800 */
[----:B------:R-:W-:Y:S01]  /*a270*/  F2FP.SATFINITE.E4M3.F32.PACK_AB_MERGE_C R125, R249, R250, RZ ;  /* 0x000000faf97d723e */ /* 0x000fe200048070ff */
[----:B------:R2:W-:Y:S01]  /*a280*/  STS.U8 [R238+UR19+0x5500], R53 ;  /* 0x00550035ee007988 */ /* 0x0005e20008000013 */
[----:B------:R-:W-:Y:S01]  /*a290*/  FMUL R92, R92, 1.4426950216293334961 ;  /* 0x3fb8aa3b5c5c7820 */ /* 0x000fe20000400000 */
[----:B0-----:R-:W-:Y:S02]  /*a2a0*/  F2FP.SATFINITE.E4M3.F32.PACK_AB_MERGE_C R149, R13, R11, R149 ;  /* 0x0000000b0d95723e */ /* 0x001fe40004807095 */
[----:B------:R-:W-:Y:S02]  /*a2b0*/  STS.U8 [R238+UR19+0x5900], R9 ;  /* 0x00590009ee007988 */ /* 0x000fe40008000013 */
[----:B------:R0:W-:Y:S01]  /*a2c0*/  MUFU.EX2 R40, R64 ;  /* 0x0000004000287308 */ /* 0x0001e20000000800 */
[----:B-1----:R-:W-:Y:S01]  /*a2d0*/  F2FP.SATFINITE.E4M3.F32.PACK_AB_MERGE_C R86, R30, R27, RZ ;  /* 0x0000001b1e56723e */ /* 0x002fe200048070ff */
[----:B------:R1:W-:Y:S01]  /*a2e0*/  STS.U8 [R238+UR19+0x5d00], R97 ;  /* 0x005d0061ee007988 */ /* 0x0003e20008000013 */
[----:B----4-:R-:W-:Y:S01]  /*a2f0*/  F2FP.SATFINITE.E4M3.F32.PACK_AB_MERGE_C R125, R23, R22, R125 ;  /* 0x00000016177d723e */ /* 0x010fe2000480707d */
[--C-:B--2---:R-:W-:Y:S01]  /*a300*/  FADD R53, R41, -R122.reuse ;  /* 0x8000007a29357221 */ /* 0x104fe20000000000 */
[--C-:B------:R-:W-:Y:S01]  /*a310*/  FADD R137, R137, -R122.reuse ;  /* 0x8000007a89897221 */ /* 0x100fe20000000000 */
[----:B0-----:R-:W-:Y:S01]  /*a320*/  F2FP.SATFINITE.E4M3.F32.PACK_AB_MERGE_C R64, R34, R31, RZ ;  /* 0x0000001f2240723e */ /* 0x001fe200048070ff */
[----:B------:R-:W-:Y:S01]  /*a330*/  FADD R143, R143, -R122 ;  /* 0x8000007a8f8f7221 */ /* 0x000fe20000000000 */
[----:B------:R-:W-:-:S02]  /*a340*/  F2FP.SATFINITE.E4M3.F32.PACK_AB_MERGE_C R86, R28, R25, R86 ;  /* 0x000000191c56723e */ /* 0x000fc40004807056 */
[----:B-1----:R-:W-:Y:S01]  /*a350*/  LOP3.LUT R238, R6, 0x40, RZ, 0x3c, !PT ;  /* 0x0000004006ee7812 */ /* 0x002fe200078e3cff */
[----:B------:R-:W-:Y:S01]  /*a360*/  FADD R224, R224, -R88 ;  /* 0x80000058e0e07221 */ /* 0x000fe20000000000 */
[----:B------:R-:W-:Y:S01]  /*a370*/  F2FP.SATFINITE.E4M3.F32.PACK_AB_MERGE_C R64, R32, R29, R64 ;  /* 0x0000001d2040723e */ /* 0x000fe20004807040 */
[--C-:B------:R-:W-:Y:S01]  /*a380*/  FADD R223, R223, -R88.reuse ;  /* 0x80000058dfdf7221 */ /* 0x100fe20000000000 */
[--C-:B------:R-:W-:Y:S01]  /*a390*/  FADD R229, R229, -R88.reuse ;  /* 0x80000058e5e57221 */ /* 0x100fe20000000000 */
[----:B------:R-:W-:Y:S01]  /*a3a0*/  FADD R230, R230, -R88 ;  /* 0x80000058e6e67221 */ /* 0x000fe20000000000 */
[--C-:B------:R-:W-:Y:S01]  /*a3b0*/  FADD R133, R133, -R122.reuse ;  /* 0x8000007a85857221 */ /* 0x100fe20000000000 */
[----:B------:R-:W-:Y:S01]  /*a3c0*/  SEL R48, R149, R125, !P0 ;  /* 0x0000007d95307207 */ /* 0x000fe20004000000 */
[----:B------:R-:W-:Y:S01]  /*a3d0*/  FMUL R9, R53, 1.4426950216293334961 ;  /* 0x3fb8aa3b35097820 */ /* 0x000fe20000400000 */
[----:B------:R-:W-:Y:S01]  /*a3e0*/  FMUL R126, R137, 1.4426950216293334961 ;  /* 0x3fb8aa3b897e7820 */ /* 0x000fe20000400000 */
[--C-:B------:R-:W-:Y:S01]  /*a3f0*/  FADD R136, R136, -R122.reuse ;  /* 0x8000007a88887221 */ /* 0x100fe20000000000 */
[--C-:B------:R-:W-:Y:S01]  /*a400*/  FADD R138, R138, -R122.reuse ;  /* 0x8000007a8a8a7221 */ /* 0x100fe20000000000 */
[----:B------:R-:W-:Y:S01]  /*a410*/  SEL R149, R125, R149, !P0 ;  /* 0x000000957d957207 */ /* 0x000fe20004000000 */
[----:B------:R-:W-:Y:S01]  /*a420*/  FMUL R63, R63, 1.4426950216293334961 ;  /* 0x3fb8aa3b3f3f7820 */ /* 0x000fe20000400000 */
[----:B------:R-:W-:Y:S01]  /*a430*/  SEL R53, R86, R64, !P0 ;  /* 0x0000004056357207 */ /* 0x000fe20004000000 */
[----:B------:R-:W-:Y:S01]  /*a440*/  STS.U8 [R238+UR19+0x4200], R50 ;  /* 0x00420032ee007988 */ /* 0x000fe20008000013 */
[--C-:B------:R-:W-:Y:S01]  /*a450*/  FADD R142, R142, -R122.reuse ;  /* 0x8000007a8e8e7221 */ /* 0x100fe20000000000 */
[----:B------:R-:W-:Y:S01]  /*a460*/  FMUL R137, R143, 1.4426950216293334961 ;  /* 0x3fb8aa3b8f897820 */ /* 0x000fe20000400000 */
[----:B------:R-:W0:Y:S01]  /*a470*/  MUFU.EX2 R92, R92 ;  /* 0x0000005c005c7308 */ /* 0x000e220000000800 */
[----:B------:R-:W-:Y:S01]  /*a480*/  FMUL R125, R224, 1.4426950216293334961 ;  /* 0x3fb8aa3be07d7820 */ /* 0x000fe20000400000 */
[----:B------:R-:W-:Y:S01]  /*a490*/  FMUL R62, R223, 1.4426950216293334961 ;  /* 0x3fb8aa3bdf3e7820 */ /* 0x000fe20000400000 */
[----:B------:R-:W-:Y:S01]  /*a4a0*/  FMUL R128, R229, 1.4426950216293334961 ;  /* 0x3fb8aa3be5807820 */ /* 0x000fe20000400000 */
[----:B------:R-:W-:Y:S01]  /*a4b0*/  FMUL R129, R230, 1.4426950216293334961 ;  /* 0x3fb8aa3be6817820 */ /* 0x000fe20000400000 */
[----:B------:R-:W-:Y:S01]  /*a4c0*/  SEL R86, R64, R86, !P0 ;  /* 0x0000005640567207 */ /* 0x000fe20004000000 */
[----:B------:R-:W-:Y:S01]  /*a4d0*/  STS.U8 [R238+UR19+0x4600], R56 ;  /* 0x00460038ee007988 */ /* 0x000fe20008000013 */
[--C-:B------:R-:W-:Y:S01]  /*a4e0*/  FADD R150, R150, -R122.reuse ;  /* 0x8000007a96967221 */ /* 0x100fe20000000000 */
[--C-:B------:R-:W-:Y:S01]  /*a4f0*/  FADD R151, R151, -R122.reuse ;  /* 0x8000007a97977221 */ /* 0x100fe20000000000 */
[--C-:B------:R-:W-:Y:S01]  /*a500*/  FADD R143, R225, -R122.reuse ;  /* 0x8000007ae18f7221 */ /* 0x100fe20000000000 */
[--C-:B------:R-:W-:Y:S01]  /*a510*/  FADD R226, R226, -R122.reuse ;  /* 0x8000007ae2e27221 */ /* 0x100fe20000000000 */
[----:B------:R-:W-:Y:S01]  /*a520*/  FMUL R64, R133, 1.4426950216293334961 ;  /* 0x3fb8aa3b85407820 */ /* 0x000fe20000400000 */
[----:B------:R-:W-:Y:S01]  /*a530*/  STS.U8 [R238+UR19+0x4a00], R216 ;  /* 0x004a00d8ee007988 */ /* 0x000fe20008000013 */
[----:B------:R-:W-:Y:S01]  /*a540*/  FMUL R127, R136, 1.4426950216293334961 ;  /* 0x3fb8aa3b887f7820 */ /* 0x000fe20000400000 */
[----:B------:R-:W-:Y:S01]  /*a550*/  FMUL R133, R138, 1.4426950216293334961 ;  /* 0x3fb8aa3b8a857820 */ /* 0x000fe20000400000 */
[----:B------:R1:W-:Y:S01]  /*a560*/  MUFU.EX2 R41, R63 ;  /* 0x0000003f00297308 */ /* 0x0003e20000000800 */
[----:B------:R-:W-:Y:S01]  /*a570*/  STS.U8 [R238+UR19+0x4e00], R54 ;  /* 0x004e0036ee007988 */ /* 0x000fe20008000013 */
[----:B------:R-:W-:Y:S01]  /*a580*/  FMUL R136, R142, 1.4426950216293334961 ;  /* 0x3fb8aa3b8e887820 */ /* 0x000fe20000400000 */
[--C-:B------:R-:W-:Y:S01]  /*a590*/  FADD R138, R146, -R122.reuse ;  /* 0x8000007a928a7221 */ /* 0x100fe20000000000 */
[----:B------:R-:W-:Y:S01]  /*a5a0*/  FMUL R101, R101, 1.4426950216293334961 ;  /* 0x3fb8aa3b65657820 */ /* 0x000fe20000400000 */
[----:B------:R2:W-:Y:S01]  /*a5b0*/  STS.U8 [R238+UR19+0x5200], R66 ;  /* 0x00520042ee007988 */ /* 0x0005e20008000013 */
[----:B------:R-:W-:Y:S01]  /*a5c0*/  FMUL R142, R150, 1.4426950216293334961 ;  /* 0x3fb8aa3b968e7820 */ /* 0x000fe20000400000 */
[----:B------:R-:W-:Y:S01]  /*a5d0*/  FMUL R143, R143, 1.4426950216293334961 ;  /* 0x3fb8aa3b8f8f7820 */ /* 0x000fe20000400000 */
[----:B------:R-:W-:Y:S01]  /*a5e0*/  FMUL R146, R226, 1.4426950216293334961 ;  /* 0x3fb8aa3be2927820 */ /* 0x000fe20000400000 */
[----:B-1----:R-:W-:Y:S01]  /*a5f0*/  FADD R63, R132, -R122 ;  /* 0x8000007a843f7221 */ /* 0x002fe20000000000 */
[----:B------:R-:W-:Y:S01]  /*a600*/  MUFU.EX2 R125, R125 ;  /* 0x0000007d007d7308 */ /* 0x000fe20000000800 */
[----:B--2---:R-:W-:-:S02]  /*a610*/  FMUL R66, R151, 1.4426950216293334961 ;  /* 0x3fb8aa3b97427820 */ /* 0x004fc40000400000 */
[----:B------:R-:W-:-:S05]  /*a620*/  FMUL R63, R63, 1.4426950216293334961 ;  /* 0x3fb8aa3b3f3f7820 */ /* 0x000fca0000400000 */
[----:B------:R-:W1:Y:S08]  /*a630*/  MUFU.EX2 R62, R62 ;  /* 0x0000003e003e7308 */ /* 0x000e700000000800 */
[----:B------:R-:W-:Y:S08]  /*a640*/  MUFU.EX2 R128, R128 ;  /* 0x0000008000807308 */ /* 0x000ff00000000800 */
[----:B------:R-:W-:Y:S01]  /*a650*/  MUFU.EX2 R129, R129 ;  /* 0x0000008100817308 */ /* 0x000fe20000000800 */
[--C-:B------:R-:W-:Y:S01]  /*a660*/  FADD R132, R139, -R122.reuse ;  /* 0x8000007a8b847221 */ /* 0x100fe20000000000 */
[----:B------:R-:W-:-:S06]  /*a670*/  FADD R58, R58, -R122 ;  /* 0x8000007a3a3a7221 */ /* 0x000fcc0000000000 */
[----:B------:R-:W-:Y:S01]  /*a680*/  MUFU.EX2 R93, R93 ;  /* 0x0000005d005d7308 */ /* 0x000fe20000000800 */
[----:B------:R-:W-:Y:S01]  /*a690*/  FMUL R124, R124, 1.4426950216293334961 ;  /* 0x3fb8aa3b7c7c7820 */ /* 0x000fe20000400000 */
[----:B------:R-:W-:-:S06]  /*a6a0*/  FADD R87, R87, -R88 ;  /* 0x8000005857577221 */ /* 0x000fcc0000000000 */
[----:B------:R-:W2:Y:S01]  /*a6b0*/  MUFU.EX2 R100, R100 ;  /* 0x0000006400647308 */ /* 0x000ea20000000800 */
[----:B------:R-:W-:-:S07]  /*a6c0*/  FADD R147, R147, -R122 ;  /* 0x8000007a93937221 */ /* 0x000fce0000000000 */
[----:B------:R-:W-:Y:S01]  /*a6d0*/  MUFU.EX2 R101, R101 ;  /* 0x0000006500657308 */ /* 0x000fe20000000800 */
[----:B------:R-:W-:-:S07]  /*a6e0*/  F2FP.SATFINITE.E4M3.F32.PACK_AB_MERGE_C R50, R38, R35, RZ ;  /* 0x000000232632723e */ /* 0x000fce00048070ff */
[----:B------:R-:W-:Y:S01]  /*a6f0*/  MUFU.EX2 R104, R104 ;  /* 0x0000006800687308 */ /* 0x000fe20000000800 */
[----:B0-----:R-:W-:-:S07]  /*a700*/  F2FP.SATFINITE.E4M3.F32.PACK_AB_MERGE_C R97, R92, R39, RZ ;  /* 0x000000275c61723e */ /* 0x001fce00048070ff */
[----:B------:R-:W-:Y:S01]  /*a710*/  MUFU.EX2 R142, R142 ;  /* 0x0000008e008e7308 */ /* 0x000fe20000000800 */
[----:B------:R-:W-:-:S07]  /*a720*/  LOP3.LUT R224, R6, 0x60, RZ, 0x3c, !PT ;  /* 0x0000006006e07812 */ /* 0x000fce00078e3cff */
[----:B------:R-:W0:Y:S08]  /*a730*/  MUFU.EX2 R66, R66 ;  /* 0x0000004200427308 */ /* 0x000e300000000800 */
[----:B------:R-:W-:Y:S08]  /*a740*/  MUFU.EX2 R143, R143 ;  /* 0x0000008f008f7308 */ /* 0x000ff00000000800 */
[----:B------:R-:W-:Y:S01]  /*a750*/  MUFU.EX2 R146, R146 ;  /* 0x0000009200927308 */ /* 0x000fe20000000800 */
[----:B------:R-:W-:Y:S01]  /*a760*/  FMUL R132, R132, 1.4426950216293334961 ;  /* 0x3fb8aa3b84847820 */ /* 0x000fe20000400000 */
[----:B------:R-:W-:Y:S01]  /*a770*/  FMUL R58, R58, 1.4426950216293334961 ;  /* 0x3fb8aa3b3a3a7820 */ /* 0x000fe20000400000 */
[----:B------:R-:W-:Y:S05]  /*a780*/  STS.U8 [R238+UR19+0x5600], R14 ;  /* 0x0056000eee007988 */ /* 0x000fea0008000013 */
[----:B------:R-:W3:Y:S01]  /*a790*/  MUFU.EX2 R9, R9 ;  /* 0x0000000900097308 */ /* 0x000ee20000000800 */
[----:B------:R-:W-:Y:S01]  /*a7a0*/  FMUL R87, R87, 1.4426950216293334961 ;  /* 0x3fb8aa3b57577820 */ /* 0x000fe20000400000 */
[----:B------:R-:W-:-:S06]  /*a7b0*/  FMUL R138, R138, 1.4426950216293334961 ;  /* 0x3fb8aa3b8a8a7820 */ /* 0x000fcc0000400000 */
[----:B------:R-:W-:Y:S01]  /*a7c0*/  MUFU.EX2 R63, R63 ;  /* 0x0000003f003f7308 */ /* 0x000fe20000000800 */
[----:B------:R-:W-:Y:S01]  /*a7d0*/  FMUL R139, R147, 1.4426950216293334961 ;  /* 0x3fb8aa3b938b7820 */ /* 0x000fe20000400000 */
[----:B------:R-:W-:Y:S06]  /*a7e0*/  STS.U8 [R238+UR19+0x5a00], R42 ;  /* 0x005a002aee007988 */ /* 0x000fec0008000013 */
[----:B------:R-:W4:Y:S01]  /*a7f0*/  MUFU.EX2 R64, R64 ;  /* 0x0000004000407308 */ /* 0x000f220000000800 */
[----:B------:R-:W-:Y:S01]  /*a800*/  F2FP.SATFINITE.E4M3.F32.PACK_AB_MERGE_C R50, R36, R33, R50 ;  /* 0x000000212432723e */ /* 0x000fe20004807032 */
[----:B------:R-:W-:Y:S01]  /*a810*/  STS.U8 [R238+UR19+0x5e00], R144 ;  /* 0x005e0090ee007988 */ /* 0x000fe20008000013 */
[----:B------:R-:W-:Y:S01]  /*a820*/  F2FP.SATFINITE.E4M3.F32.PACK_AB_MERGE_C R97, R40, R37, R97 ;  /* 0x000000252861723e */ /* 0x000fe20004807061 */
[--C-:B------:R-:W-:Y:S01]  /*a830*/  FADD R216, R76, -R122.reuse ;  /* 0x8000007a4cd87221 */ /* 0x100fe20000000000 */
[----:B------:R-:W-:Y:S01]  /*a840*/  FMUL R130, R130, 1.4426950216293334961 ;  /* 0x3fb8aa3b82827820 */ /* 0x000fe20000400000 */
[----:B------:R1:W-:Y:S02]  /*a850*/  STS.U8 [R224+UR19+0x4300], R51 ;  /* 0x00430033e0007988 */ /* 0x0003e40008000013 */
[----:B------:R-:W4:Y:S01]  /*a860*/  MUFU.EX2 R105, R105 ;  /* 0x0000006900697308 */ /* 0x000f220000000800 */
[--C-:B------:R-:W-:Y:S01]  /*a870*/  FADD R72, R72, -R122.reuse ;  /* 0x8000007a48487221 */ /* 0x100fe20000000000 */
[--C-:B------:R-:W-:Y:S01]  /*a880*/  FADD R74, R74, -R122.reuse ;  /* 0x8000007a4a4a7221 */ /* 0x100fe20000000000 */
[--C-:B------:R-:W-:Y:S01]  /*a890*/  FADD R147, R52, -R122.reuse ;  /* 0x8000007a34937221 */ /* 0x100fe20000000000 */
[----:B------:R-:W-:-:S04]  /*a8a0*/  FADD R73, R73, -R122 ;  /* 0x8000007a49497221 */ /* 0x000fc80000000000 */
[----:B------:R-:W-:Y:S01]  /*a8b0*/  MUFU.EX2 R109, R109 ;  /* 0x0000006d006d7308 */ /* 0x000fe20000000800 */
[----:B-1----:R-:W-:Y:S01]  /*a8c0*/  F2FP.SATFINITE.E4M3.F32.PACK_AB_MERGE_C R51, R62, R125, RZ ;  /* 0x0000007d3e33723e */ /* 0x002fe200048070ff */
[--C-:B------:R-:W-:Y:S01]  /*a8d0*/  FADD R75, R75, -R122.reuse ;  /* 0x8000007a4b4b7221 */ /* 0x100fe20000000000 */
[----:B------:R-:W-:-:S05]  /*a8e0*/  FADD R78, R78, -R122 ;  /* 0x8000007a4e4e7221 */ /* 0x000fca0000000000 */
[----:B------:R-:W1:Y:S01]  /*a8f0*/  MUFU.EX2 R112, R112 ;  /* 0x0000007000707308 */ /* 0x000e620000000800 */
[----:B------:R-:W-:Y:S01]  /*a900*/  FMUL R216, R216, 1.4426950216293334961 ;  /* 0x3fb8aa3bd8d87820 */ /* 0x000fe20000400000 */
[----:B--2---:R-:W-:Y:S01]  /*a910*/  F2FP.SATFINITE.E4M3.F32.PACK_AB_MERGE_C R99, R100, R93, RZ ;  /* 0x0000005d6463723e */ /* 0x004fe200048070ff */
[----:B------:R-:W-:-:S05]  /*a920*/  FMUL R14, R72, 1.4426950216293334961 ;  /* 0x3fb8aa3b480e7820 */ /* 0x000fca0000400000 */
[----:B------:R-:W-:Y:S01]  /*a930*/  MUFU.EX2 R113, R113 ;  /* 0x0000007100717308 */ /* 0x000fe20000000800 */
[----:B------:R-:W-:Y:S01]  /*a940*/  FMUL R42, R74, 1.4426950216293334961 ;  /* 0x3fb8aa3b4a2a7820 */ /* 0x000fe20000400000 */
[----:B------:R-:W-:Y:S01]  /*a950*/  FMUL R147, R147, 1.4426950216293334961 ;  /* 0x3fb8aa3b93937820 */ /* 0x000fe20000400000 */
[----:B0-----:R-:W-:-:S05]  /*a960*/  F2FP.SATFINITE.E4M3.F32.PACK_AB_MERGE_C R51, R66, R142, R51 ;  /* 0x0000008e4233723e */ /* 0x001fca0004807033 */
[----:B------:R-:W0:Y:S01]  /*a970*/  MUFU.EX2 R46, R46 ;  /* 0x0000002e002e7308 */ /* 0x000e220000000800 */
[----:B------:R-:W-:Y:S01]  /*a980*/  FMUL R73, R73, 1.4426950216293334961 ;  /* 0x3fb8aa3b49497820 */ /* 0x000fe20000400000 */
[----:B------:R-:W-:-:S06]  /*a990*/  FMUL R75, R75, 1.4426950216293334961 ;  /* 0x3fb8aa3b4b4b7820 */ /* 0x000fcc0000400000 */
[----:B------:R-:W-:Y:S01]  /*a9a0*/  MUFU.EX2 R47, R47 ;  /* 0x0000002f002f7308 */ /* 0x000fe20000000800 */
[----:B------:R-:W-:Y:S01]  /*a9b0*/  FMUL R78, R78, 1.4426950216293334961 ;  /* 0x3fb8aa3b4e4e7820 */ /* 0x000fe20000400000 */
[----:B------:R-:W-:-:S06]  /*a9c0*/  LOP3.LUT R76, R7, 0x1, RZ, 0x3c, !PT ;  /* 0x00000001074c7812 */ /* 0x000fcc00078e3cff */
[----:B------:R-:W2:Y:S08]  /*a9d0*/  MUFU.EX2 R124, R124 ;  /* 0x0000007c007c7308 */ /* 0x000eb00000000800 */
[----:B------:R4:W-:Y:S01]  /*a9e0*/  MUFU.EX2 R150, R58 ;  /* 0x0000003a00967308 */ /* 0x0009e20000000800 */
[----:B---3--:R-:W-:-:S07]  /*a9f0*/  F2FP.SATFINITE.E4M3.F32.PACK_AB_MERGE_C R99, R9, R41, R99 ;  /* 0x000000290963723e */ /* 0x008fce0004807063 */
[----:B------:R3:W-:Y:S01]  /*aa00*/  MUFU.EX2 R90, R87 ;  /* 0x00000057005a7308 */ /* 0x0007e20000000800 */
[----:B----4-:R-:W-:-:S04]  /*aa10*/  F2FP.SATFINITE.E4M3.F32.PACK_AB_MERGE_C R58, R129, R128, RZ ;  /* 0x00000080813a723e */ /* 0x010fc800048070ff */
[----:B------:R-:W-:-:S03]  /*aa20*/  F2FP.SATFINITE.E4M3.F32.PACK_AB_MERGE_C R58, R146, R143, R58 ;  /* 0x0000008f923a723e */ /* 0x000fc6000480703a */
[----:B------:R-:W-:Y:S01]  /*aa30*/  MUFU.EX2 R126, R126 ;  /* 0x0000007e007e7308 */ /* 0x000fe20000000800 */
[----:B---3--:R-:W-:Y:S02]  /*aa40*/  SEL R87, R50, R97, !P0 ;  /* 0x0000006132577207 */ /* 0x008fe40004000000 */
[----:B------:R-:W-:Y:S02]  /*aa50*/  SEL R50, R97, R50, !P0 ;  /* 0x0000003261327207 */ /* 0x000fe40004000000 */
[----:B------:R-:W-:-:S03]  /*aa60*/  F2FP.SATFINITE.E4M3.F32.PACK_AB_MERGE_C R97, R104, R101, RZ ;  /* 0x000000656861723e */ /* 0x000fc600048070ff */
[----:B------:R-:W3:Y:S01]  /*aa70*/  MUFU.EX2 R127, R127 ;  /* 0x0000007f007f7308 */ /* 0x000ee20000000800 */
[----:B------:R-:W-:-:S07]  /*aa80*/  F2FP.SATFINITE.E4M3.F32.PACK_AB_MERGE_C R97, R64, R63, R97 ;  /* 0x0000003f4061723e */ /* 0x000fce0004807061 */
[----:B------:R-:W-:Y:S01]  /*aa90*/  MUFU.EX2 R132, R132 ;  /* 0x0000008400847308 */ /* 0x000fe20000000800 */
[----:B------:R-:W-:-:S07]  /*aaa0*/  SEL R98, R51, R58, !P0 ;  /* 0x0000003a33627207 */ /* 0x000fce0004000000 */
[----:B------:R-:W4:Y:S01]  /*aab0*/  MUFU.EX2 R133, R133 ;  /* 0x0000008500857308 */ /* 0x000f220000000800 */
[----:B------:R-:W-:-:S07]  /*aac0*/  SEL R51, R58, R51, !P0 ;  /* 0x000000333a337207 */ /* 0x000fce0004000000 */
[----:B------:R-:W-:Y:S01]  /*aad0*/  MUFU.EX2 R136, R136 ;  /* 0x0000008800887308 */ /* 0x000fe20000000800 */
[----:B------:R-:W-:Y:S07]  /*aae0*/  SHFL.IDX PT, R58, R219, R7, 0x1f ;  /* 0x00001f07db3a7589 */ /* 0x000fee00000e0000 */
[----:B------:R-:W4:Y:S01]  /*aaf0*/  MUFU.EX2 R137, R137 ;  /* 0x0000008900897308 */ /* 0x000f220000000800 */
[----:B------:R-:W4:Y:S07]  /*ab00*/  SHFL.IDX PT, R220, R220, R76, 0x1f ;  /* 0x00001f4cdcdc7589 */ /* 0x000f2e00000e0000 */
[----:B------:R-:W-:Y:S08]  /*ab10*/  MUFU.EX2 R138, R138 ;  /* 0x0000008a008a7308 */ /* 0x000ff00000000800 */
[----:B------:R-:W4:Y:S01]  /*ab20*/  MUFU.EX2 R139, R139 ;  /* 0x0000008b008b7308 */ /* 0x000f220000000800 */
[----:B------:R-:W-:-:S07]  /*ab30*/  SEL R56, R99, R97, !P0 ;  /* 0x0000006163387207 */ /* 0x000fce0004000000 */
[----:B------:R-:W-:Y:S01]  /*ab40*/  MUFU.EX2 R70, R70 ;  /* 0x0000004600467308 */ /* 0x000fe20000000800 */
[----:B------:R-:W-:-:S07]  /*ab50*/  SEL R99, R97, R99, !P0 ;  /* 0x0000006361637207 */ /* 0x000fce0004000000 */
[----:B------:R-:W4:Y:S01]  /*ab60*/  MUFU.EX2 R130, R130 ;  /* 0x0000008200827308 */ /* 0x000f220000000800 */
[----:B------:R-:W-:Y:S02]  /*ab70*/  F2FP.SATFINITE.E4M3.F32.PACK_AB_MERGE_C R223, R105, R20, RZ ;  /* 0x0000001469df723e */ /* 0x000fe400048070ff */
[----:B-1----:R-:W-:-:S05]  /*ab80*/  F2FP.SATFINITE.E4M3.F32.PACK_AB_MERGE_C R97, R112, R109, RZ ;  /* 0x0000006d7061723e */ /* 0x002fca00048070ff */
[----:B------:R-:W-:Y:S01]  /*ab90*/  MUFU.EX2 R144, R73 ;  /* 0x0000004900907308 */ /* 0x000fe20000000800 */
[----:B0-----:R-:W-:-:S07]  /*aba0*/  F2FP.SATFINITE.E4M3.F32.PACK_AB_MERGE_C R52, R46, R113, RZ ;  /* 0x000000712e34723e */ /* 0x001fce00048070ff */
[----:B------:R-:W0:Y:S01]  /*abb0*/  MUFU.EX2 R151, R75 ;  /* 0x0000004b00977308 */ /* 0x000e220000000800 */
[----:B--2---:R-:W-:-:S07]  /*abc0*/  F2FP.SATFINITE.E4M3.F32.PACK_AB_MERGE_C R72, R124, R47, RZ ;  /* 0x0000002f7c48723e */ /* 0x004fce00048070ff */
[----:B------:R-:W-:Y:S08]  /*abd0*/  MUFU.EX2 R216, R216 ;  /* 0x000000d800d87308 */ /* 0x000ff00000000800 */
[----:B------:R1:W2:Y:S08]  /*abe0*/  MUFU.EX2 R221, R78 ;  /* 0x0000004e00dd7308 */ /* 0x0002b00000000800 */
[----:B------:R-:W-:Y:S08]  /*abf0*/  MUFU.EX2 R14, R14 ;  /* 0x0000000e000e7308 */ /* 0x000ff00000000800 */
[----:B------:R-:W2:Y:S08]  /*ac00*/  MUFU.EX2 R42, R42 ;  /* 0x0000002a002a7308 */ /* 0x000eb00000000800 */
[----:B------:R-:W2:Y:S01]  /*ac10*/  MUFU.EX2 R147, R147 ;  /* 0x0000009300937308 */ /* 0x000ea20000000800 */
[----:B---3--:R-:W-:Y:S01]  /*ac20*/  F2FP.SATFINITE.E4M3.F32.PACK_AB_MERGE_C R223, R127, R126, R223 ;  /* 0x0000007e7fdf723e */ /* 0x008fe200048070df */
[----:B------:R3:W-:Y:S01]  /*ac30*/  STS.U8 [R224+UR19+0x4700], R57 ;  /* 0x00470039e0007988 */ /* 0x0007e20008000013 */
[----:B----4-:R-:W-:-:S02]  /*ac40*/  F2FP.SATFINITE.E4M3.F32.PACK_AB_MERGE_C R97, R133, R132, R97 ;  /* 0x000000848561723e */ /* 0x010fc40004807061 */
[----:B------:R-:W-:Y:S01]  /*ac50*/  F2FP.SATFINITE.E4M3.F32.PACK_AB_MERGE_C R52, R137, R136, R52 ;  /* 0x000000888934723e */ /* 0x000fe20004807034 */
[----:B------:R-:W-:Y:S01]  /*ac60*/  STS.U8 [R224+UR19+0x4b00], R60 ;  /* 0x004b003ce0007988 */ /* 0x000fe20008000013 */
[----:B------:R-:W-:Y:S02]  /*ac70*/  F2FP.SATFINITE.E4M3.F32.PACK_AB_MERGE_C R72, R139, R138, R72 ;  /* 0x0000008a8b48723e */ /* 0x000fe40004807048 */
[----:B------:R-:W-:Y:S01]  /*ac80*/  SEL R54, R223, R97, !P0 ;  /* 0x00000061df367207 */ /* 0x000fe20004000000 */
[----:B------:R4:W-:Y:S01]  /*ac90*/  STS.U8 [R224+UR19+0x4f00], R55 ;  /* 0x004f0037e0007988 */ /* 0x0009e20008000013 */
[----:B------:R-:W-:Y:S02]  /*aca0*/  F2FP.SATFINITE.E4M3.F32.PACK_AB_MERGE_C R74, R140, R135, RZ ;  /* 0x000000878c4a723e */ /* 0x000fe400048070ff */
[----:B------:R-:W-:Y:S01]  /*acb0*/  SEL R223, R97, R223, !P0 ;  /* 0x000000df61df7207 */ /* 0x000fe20004000000 */
[----:B------:R2:W-:Y:S01]  /*acc0*/  STS.U8 [R224+UR19+0x5300], R68 ;  /* 0x00530044e0007988 */ /* 0x0005e20008000013 */
[----:B-1----:R-:W-:-:S02]  /*acd0*/  F2FP.SATFINITE.E4M3.F32.PACK_AB_MERGE_C R78, R130, R70, RZ ;  /* 0x00000046824e723e */ /* 0x002fc400048070ff */
[----:B---3--:R-:W-:Y:S02]  /*ace0*/  F2FP.SATFINITE.E4M3.F32.PACK_AB_MERGE_C R57, R134, R131, RZ ;  /* 0x000000838639723e */ /* 0x008fe400048070ff */
[----:B----4-:R-:W-:Y:S01]  /*acf0*/  F2FP.SATFINITE.E4M3.F32.PACK_AB_MERGE_C R55, R90, R141, RZ ;  /* 0x0000008d5a37723e */ /* 0x010fe200048070ff */
[----:B------:R-:W-:Y:S01]  /*ad00*/  STS.U8 [R224+UR19+0x5700], R15 ;  /* 0x0057000fe0007988 */ /* 0x000fe20008000013 */
[----:B------:R-:W-:Y:S02]  /*ad10*/  SEL R97, R52, R72, !P0 ;  /* 0x0000004834617207 */ /* 0x000fe40004000000 */
[----:B------:R-:W-:Y:S01]  /*ad20*/  SEL R52, R72, R52, !P0 ;  /* 0x0000003448347207 */ /* 0x000fe20004000000 */
[----:B------:R1:W-:Y:S01]  /*ad30*/  SHFL.IDX PT, R15, R48, R7, 0x1f ;  /* 0x00001f07300f7589 */ /* 0x0003e200000e0000 */
[----:B0-----:R-:W-:Y:S02]  /*ad40*/  F2FP.SATFINITE.E4M3.F32.PACK_AB_MERGE_C R74, R151, R144, R74 ;  /* 0x00000090974a723e */ /* 0x001fe4000480704a */
[----:B--2---:R-:W-:Y:S01]  /*ad50*/  F2FP.SATFINITE.E4M3.F32.PACK_AB_MERGE_C R55, R221, R216, R55 ;  /* 0x000000d8dd37723e */ /* 0x004fe20004807037 */
[----:B------:R-:W0:Y:S01]  /*ad60*/  SHFL.IDX PT, R72, R149, R76, 0x1f ;  /* 0x00001f4c95487589 */ /* 0x000e2200000e0000 */
[----:B------:R-:W-:-:S02]  /*ad70*/  F2FP.SATFINITE.E4M3.F32.PACK_AB_MERGE_C R78, R42, R14, R78 ;  /* 0x0000000e2a4e723e */ /* 0x000fc4000480704e */
[----:B------:R-:W-:Y:S02]  /*ad80*/  F2FP.SATFINITE.E4M3.F32.PACK_AB_MERGE_C R57, R150, R147, R57 ;  /* 0x000000939639723e */ /* 0x000fe40004807039 */
[----:B------:R-:W-:Y:S02]  /*ad90*/  SEL R68, R74, R55, !P0 ;  /* 0x000000374a447207 */ /* 0x000fe40004000000 */
[----:B------:R-:W-:Y:S02]  /*ada0*/  SEL R60, R78, R57, !P0 ;  /* 0x000000394e3c7207 */ /* 0x000fe40004000000 */
[----:B------:R-:W-:Y:S01]  /*adb0*/  SEL R74, R55, R74, !P0 ;  /* 0x0000004a374a7207 */ /* 0x000fe20004000000 */
[----:B------:R2:W-:Y:S01]  /*adc0*/  SHFL.IDX PT, R73, R49, R76, 0x1f ;  /* 0x00001f4c31497589 */ /* 0x0005e200000e0000 */
[----:B------:R-:W-:Y:S02]  /*add0*/  SEL R78, R57, R78, !P0 ;  /* 0x0000004e394e7207 */ /* 0x000fe40004000000 */
[C-C-:B-1----:R-:W-:Y:S01]  /*ade0*/  PRMT R48, R58.reuse, R5, R220.reuse ;  /* 0x000000053a307216 */ /* 0x142fe200000000dc */
[----:B------:R-:W-:Y:S04]  /*adf0*/  SHFL.IDX PT, R57, R81, R76, 0x1f ;  /* 0x00001f4c51397589 */ /* 0x000fe800000e0000 */
[----:B------:R-:W-:Y:S01]  /*ae00*/  SHFL.IDX PT, R55, R79, R76, 0x1f ;  /* 0x00001f4c4f377589 */ /* 0x000fe200000e0000 */
[----:B--2---:R-:W-:-:S03]  /*ae10*/  PRMT R49, R58, R4, R220 ;  /* 0x000000043a317216 */ /* 0x004fc600000000dc */
[----:B------:R-:W-:Y:S04]  /*ae20*/  SHFL.IDX PT, R81, R99, R76, 0x1f ;  /* 0x00001f4c63517589 */ /* 0x000fe800000e0000 */
[----:B------:R-:W1:Y:S04]  /*ae30*/  SHFL.IDX PT, R58, R77, R7, 0x1f ;  /* 0x00001f074d3a7589 */ /* 0x000e6800000e0000 */
[----:B------:R-:W-:Y:S04]  /*ae40*/  SHFL.IDX PT, R75, R85, R76, 0x1f ;  /* 0x00001f4c554b7589 */ /* 0x000fe800000e0000 */
[----:B------:R-:W-:Y:S04]  /*ae50*/  SHFL.IDX PT, R99, R74, R76, 0x1f ;  /* 0x00001f4c4a637589 */ /* 0x000fe800000e0000 */
[----:B------:R-:W-:Y:S04]  /*ae60*/  SHFL.IDX PT, R231, R231, R76, 0x1f ;  /* 0x00001f4ce7e77589 */ /* 0x000fe800000e0000 */
[----:B------:R-:W-:Y:S04]  /*ae70*/  SHFL.IDX PT, R83, R83, R76, 0x1f ;  /* 0x00001f4c53537589 */ /* 0x000fe800000e0000 */
[----:B------:R-:W-:Y:S04]  /*ae80*/  SHFL.IDX PT, R86, R86, R76, 0x1f ;  /* 0x00001f4c56567589 */ /* 0x000fe800000e0000 */
[----:B------:R-:W-:Y:S04]  /*ae90*/  SHFL.IDX PT, R79, R50, R76, 0x1f ;  /* 0x00001f4c324f7589 */ /* 0x000fe800000e0000 */
[----:B------:R-:W-:Y:S04]  /*aea0*/  SHFL.IDX PT, R223, R223, R76, 0x1f ;  /* 0x00001f4cdfdf7589 */ /* 0x000fe800000e0000 */
[----:B------:R0:W-:Y:S04]  /*aeb0*/  SHFL.IDX PT, R85, R52, R76, 0x1f ;  /* 0x00001f4c34557589 */ /* 0x0001e800000e0000 */
[----:B------:R-:W-:Y:S04]  /*aec0*/  SHFL.IDX PT, R219, R51, R76, 0x1f ;  /* 0x00001f4c33db7589 */ /* 0x000fe800000e0000 */
[----:B------:R-:W-:Y:S04]  /*aed0*/  SHFL.IDX PT, R149, R78, R76, 0x1f ;  /* 0x00001f4c4e957589 */ /* 0x000fe800000e0000 */
[----:B------:R-:W2:Y:S04]  /*aee0*/  SHFL.IDX PT, R74, R82, R7, 0x1f ;  /* 0x00001f07524a7589 */ /* 0x000ea800000e0000 */
[----:B------:R-:W3:Y:S04]  /*aef0*/  SHFL.IDX PT, R76, R59, R7, 0x1f ;  /* 0x00001f073b4c7589 */ /* 0x000ee800000e0000 */
[----:B------:R4:W3:Y:S01]  /*af00*/  SHFL.IDX PT, R77, R53, R7, 0x1f ;  /* 0x00001f07354d7589 */ /* 0x0008e200000e0000 */
[----:B0-----:R-:W-:-:S03]  /*af10*/  PRMT R52, R15, R5, R72 ;  /* 0x000000050f347216 */ /* 0x001fc60000000048 */
[----:B------:R-:W0:Y:S04]  /*af20*/  SHFL.IDX PT, R80, R80, R7, 0x1f ;  /* 0x00001f0750507589 */ /* 0x000e2800000e0000 */
[----:B------:R-:W0:Y:S01]  /*af30*/  SHFL.IDX PT, R87, R87, R7, 0x1f ;  /* 0x00001f0757577589 */ /* 0x000e2200000e0000 */
[----:B----4-:R-:W-:-:S03]  /*af40*/  PRMT R53, R15, R4, R72 ;  /* 0x000000040f357216 */ /* 0x010fc60000000048 */
[----:B------:R-:W4:Y:S04]  /*af50*/  SHFL.IDX PT, R82, R56, R7, 0x1f ;  /* 0x00001f0738527589 */ /* 0x000f2800000e0000 */
[----:B------:R-:W4:Y:S04]  /*af60*/  SHFL.IDX PT, R84, R84, R7, 0x1f ;  /* 0x00001f0754547589 */ /* 0x000f2800000e0000 */
[----:B------:R1:W4:Y:S04]  /*af70*/  SHFL.IDX PT, R15, R54, R7, 0x1f ;  /* 0x00001f07360f7589 */ /* 0x00032800000e0000 */
[----:B------:R-:W4:Y:S04]  /*af80*/  SHFL.IDX PT, R98, R98, R7, 0x1f ;  /* 0x00001f0762627589 */ /* 0x000f2800000e0000 */
[----:B------:R-:W4:Y:S04]  /*af90*/  SHFL.IDX PT, R97, R97, R7, 0x1f ;  /* 0x00001f0761617589 */ /* 0x000f2800000e0000 */
[----:B------:R-:W4:Y:S01]  /*afa0*/  SHFL.IDX PT, R60, R60, R7, 0x1f ;  /* 0x00001f073c3c7589 */ /* 0x000f2200000e0000 */
[----:B-1----:R-:W-:-:S02]  /*afb0*/  PRMT R54, R58, R5, R55 ;  /* 0x000000053a367216 */ /* 0x002fc40000000037 */
[-C--:B------:R-:W-:Y:S01]  /*afc0*/  PRMT R55, R58, R4.reuse, R55 ;  /* 0x000000043a377216 */ /* 0x080fe20000000037 */
[----:B------:R1:W-:Y:S01]  /*afd0*/  STS.U8 [R224+UR19+0x5b00], R96 ;  /* 0x005b0060e0007988 */ /* 0x0003e20008000013 */
[CCC-:B--2---:R-:W-:Y:S02]  /*afe0*/  PRMT R58, R74.reuse, R5.reuse, R83.reuse ;  /* 0x000000054a3a7216 */ /* 0x1c4fe40000000053 */
[-C--:B------:R-:W-:Y:S01]  /*aff0*/  PRMT R59, R74, R4.reuse, R83 ;  /* 0x000000044a3b7216 */ /* 0x080fe20000000053 */
[----:B------:R-:W-:Y:S01]  /*b000*/  STS.U8 [R224+UR19+0x5f00], R228 ;  /* 0x005f00e4e0007988 */ /* 0x000fe20008000013 */
[C-C-:B---3--:R-:W-:Y:S01]  /*b010*/  PRMT R74, R76.reuse, R5, R75.reuse ;  /* 0x000000054c4a7216 */ /* 0x148fe2000000004b */
[----:B------:R2:W-:Y:S06]  /*b020*/  MEMBAR.ALL.CTA ;  /* 0x0000000000007992 */ /* 0x0005ec0000008000 */
[----:B--2---:R-:W2:Y:S01]  /*b030*/  FENCE.VIEW.ASYNC.S ;  /* 0x00000000000073c6 */ /* 0x004ea20000000000 */
[----:B------:R-:W-:-:S02]  /*b040*/  PRMT R75, R76, R4, R75 ;  /* 0x000000044c4b7216 */ /* 0x000fc4000000004b */
[CCC-:B------:R-:W-:Y:S02]  /*b050*/  PRMT R76, R77.reuse, R5.reuse, R86.reuse ;  /* 0x000000054d4c7216 */ /* 0x1c0fe40000000056 */
[-C--:B------:R-:W-:Y:S01]  /*b060*/  PRMT R77, R77, R4.reuse, R86 ;  /* 0x000000044d4d7216 */ /* 0x080fe20000000056 */
[----:B------:R-:W-:Y:S01]  /*b070*/  FADD R86, -R88, R239 ;  /* 0x000000ef58567221 */ /* 0x000fe20000000100 */
[----:B-1----:R-:W-:Y:S01]  /*b080*/  FADD R96, -R108, R242 ;  /* 0x000000f26c607221 */ /* 0x002fe20000000100 */
[-CC-:B0-----:R-:W-:Y:S02]  /*b090*/  PRMT R56, R80, R5.reuse, R57.reuse ;  /* 0x0000000550387216 */ /* 0x181fe40000000039 */
[----:B------:R-:W-:Y:S01]  /*b0a0*/  FMUL R86, R86, 1.4426950216293334961 ;  /* 0x3fb8aa3b56567820 */ /* 0x000fe20000400000 */
[----:B------:R-:W-:Y:S01]  /*b0b0*/  PRMT R57, R80, R4, R57 ;  /* 0x0000000450397216 */ /* 0x000fe20000000039 */
[----:B------:R-:W-:Y:S01]  /*b0c0*/  FMUL R96, R96, 1.4426950216293334961 ;  /* 0x3fb8aa3b60607820 */ /* 0x000fe20000400000 */
[-C--:B------:R-:W-:Y:S01]  /*b0d0*/  PRMT R78, R87, R5.reuse, R79 ;  /* 0x00000005574e7216 */ /* 0x080fe2000000004f */
[----:B------:R0:W1:Y:S01]  /*b0e0*/  MUFU.EX2 R220, R86 ;  /* 0x0000005600dc7308 */ /* 0x0000620000000800 */
[----:B----4-:R-:W-:-:S02]  /*b0f0*/  PRMT R80, R82, R5, R81 ;  /* 0x0000000552507216 */ /* 0x010fc40000000051 */
[-C--:B------:R-:W-:Y:S02]  /*b100*/  PRMT R79, R87, R4.reuse, R79 ;  /* 0x00000004574f7216 */ /* 0x080fe4000000004f */
[-C--:B------:R-:W-:Y:S02]  /*b110*/  PRMT R81, R82, R4.reuse, R81 ;  /* 0x0000000452517216 */ /* 0x080fe40000000051 */
[-C--:B------:R-:W-:Y:S02]  /*b120*/  PRMT R72, R84, R5.reuse, R73 ;  /* 0x0000000554487216 */ /* 0x080fe40000000049 */
[CCC-:B------:R-:W-:Y:S02]  /*b130*/  PRMT R82, R15.reuse, R5.reuse, R223.reuse ;  /* 0x000000050f527216 */ /* 0x1c0fe400000000df */
[----:B------:R-:W-:Y:S01]  /*b140*/  PRMT R83, R15, R4, R223 ;  /* 0x000000040f537216 */ /* 0x000fe200000000df */
[----:B------:R-:W-:Y:S01]  /*b150*/  FADD R15, -R8, R241 ;  /* 0x000000f1080f7221 */ /* 0x000fe20000000100 */
[----:B0-----:R-:W-:-:S02]  /*b160*/  PRMT R86, R98, R5, R219 ;  /* 0x0000000562567216 */ /* 0x001fc400000000db */
[-C--:B------:R-:W-:Y:S01]  /*b170*/  PRMT R87, R98, R4.reuse, R219 ;  /* 0x0000000462577216 */ /* 0x080fe200000000db */
[----:B------:R-:W-:Y:S01]  /*b180*/  FADD R98, -R122, R240 ;  /* 0x000000f07a627221 */ /* 0x000fe20000000100 */
[-C--:B------:R-:W-:Y:S01]  /*b190*/  PRMT R73, R84, R4.reuse, R73 ;  /* 0x0000000454497216 */ /* 0x080fe20000000049 */
[----:B------:R0:W-:Y:S01]  /*b1a0*/  MUFU.EX2 R219, R96 ;  /* 0x0000006000db7308 */ /* 0x0001e20000000800 */
[CCC-:B------:R-:W-:Y:S02]  /*b1b0*/  PRMT R84, R97.reuse, R5.reuse, R85.reuse ;  /* 0x0000000561547216 */ /* 0x1c0fe40000000055 */
[-C--:B------:R-:W-:Y:S01]  /*b1c0*/  PRMT R85, R97, R4.reuse, R85 ;  /* 0x0000000461557216 */ /* 0x080fe20000000055 */
[----:B--2---:R-:W2:Y:S01]  /*b1d0*/  SHFL.IDX PT, R68, R68, R7, 0x1f ;  /* 0x00001f0744447589 */ /* 0x004ea200000e0000 */
[C-C-:B------:R-:W-:Y:S01]  /*b1e0*/  PRMT R97, R60.reuse, R4, R149.reuse ;  /* 0x000000043c617216 */ /* 0x140fe20000000095 */
[----:B------:R-:W-:Y:S01]  /*b1f0*/  FMUL R15, R15, 1.4426950216293334961 ;  /* 0x3fb8aa3b0f0f7820 */ /* 0x000fe20000400000 */
[----:B0-----:R-:W-:Y:S01]  /*b200*/  PRMT R96, R60, R5, R149 ;  /* 0x000000053c607216 */ /* 0x001fe20000000095 */
[----:B------:R-:W-:Y:S01]  /*b210*/  FMUL R60, R98, 1.4426950216293334961 ;  /* 0x3fb8aa3b623c7820 */ /* 0x000fe20000400000 */
[----:B------:R-:W0:Y:S03]  /*b220*/  SHFL.IDX PT, R236, R236, R7, 0x1f ;  /* 0x00001f07ecec7589 */ /* 0x000e2600000e0000 */
[----:B------:R-:W3:Y:S08]  /*b230*/  MUFU.EX2 R15, R15 ;  /* 0x0000000f000f7308 */ /* 0x000ef00000000800 */
[----:B------:R-:W4:Y:S01]  /*b240*/  MUFU.EX2 R60, R60 ;  /* 0x0000003c003c7308 */ /* 0x000f220000000800 */
[-C--:B-1----:R-:W-:Y:S01]  /*b250*/  FMUL R154, R154, R220.reuse ;  /* 0x000000dc9a9a7220 */ /* 0x082fe20000400000 */
[-C--:B------:R-:W-:Y:S01]  /*b260*/  FMUL R155, R155, R220.reuse ;  /* 0x000000dc9b9b7220 */ /* 0x080fe20000400000 */
[-C--:B------:R-:W-:Y:S01]  /*b270*/  FMUL R158, R158, R220.reuse ;  /* 0x000000dc9e9e7220 */ /* 0x080fe20000400000 */
[-C--:B------:R-:W-:Y:S01]  /*b280*/  FMUL R159, R159, R220.reuse ;  /* 0x000000dc9f9f7220 */ /* 0x080fe20000400000 */
[-C--:B------:R-:W-:Y:S01]  /*b290*/  FMUL R162, R162, R220.reuse ;  /* 0x000000dca2a27220 */ /* 0x080fe20000400000 */
[-C--:B------:R-:W-:Y:S01]  /*b2a0*/  FMUL R163, R163, R220.reuse ;  /* 0x000000dca3a37220 */ /* 0x080fe20000400000 */
[-C--:B------:R-:W-:Y:S01]  /*b2b0*/  FMUL R166, R166, R220.reuse ;  /* 0x000000dca6a67220 */ /* 0x080fe20000400000 */
[-C--:B------:R-:W-:Y:S01]  /*b2c0*/  FMUL R167, R167, R220.reuse ;  /* 0x000000dca7a77220 */ /* 0x080fe20000400000 */
[-C--:B---3--:R-:W-:Y:S01]  /*b2d0*/  FMUL R186, R186, R15.reuse ;  /* 0x0000000fbaba7220 */ /* 0x088fe20000400000 */
[-C--:B------:R-:W-:Y:S01]  /*b2e0*/  FMUL R187, R187, R15.reuse ;  /* 0x0000000fbbbb7220 */ /* 0x080fe20000400000 */
        /* <DEDUP_REMOVED lines=13> */
[----:B------:R-:W-:Y:S01]  /*b3c0*/  FMUL R215, R215, R15 ;  /* 0x0000000fd7d77220 */ /* 0x000fe20000400000 */
        /* <DEDUP_REMOVED lines=23> */
[-C--:B----4-:R-:W-:Y:S01]  /*b540*/  FMUL R152, R152, R60.reuse ;  /* 0x0000003c98987220 */ /* 0x090fe20000400000 */
        /* <DEDUP_REMOVED lines=15> */
[----:B------:R-:W-:Y:S01]  /*b640*/  FMUL R183, R183, R220 ;  /* 0x000000dcb7b77220 */ /* 0x000fe20000400000 */
[----:B--2---:R-:W-:-:S02]  /*b650*/  PRMT R98, R68, R5, R99 ;  /* 0x0000000544627216 */ /* 0x004fc40000000063 */
[C-C-:B0-----:R-:W-:Y:S02]  /*b660*/  PRMT R50, R236.reuse, R5, R231.reuse ;  /* 0x00000005ec327216 */ /* 0x141fe400000000e7 */
[-C--:B------:R-:W-:Y:S02]  /*b670*/  PRMT R51, R236, R4.reuse, R231 ;  /* 0x00000004ec337216 */ /* 0x080fe400000000e7 */
[----:B------:R-:W-:Y:S01]  /*b680*/  PRMT R99, R68, R4, R99 ;  /* 0x0000000444637216 */ /* 0x000fe20000000063 */
[----:B------:R-:W-:Y:S06]  /*b690*/  BAR.SYNC.DEFER_BLOCKING 0x0 ;  /* 0x0000000000007b1d */ /* 0x000fec0000010000 */
[----:B------:R-:W-:-:S06]  /*b6a0*/  WARPGROUP.ARRIVE ;  /* 0x00000000000079c5 */ /* 0x000fcc0000000000 */
[----:B------:R-:W-:Y:S01]  /*b6b0*/  QGMMA.64x64x32.F32.E4M3.E4M3 R184, R48, gdesc[UR32], R184 ;  /* 0x00e0002030b87df3 */ /* 0x000fe200087008b8 */
[----:B------:R-:W-:-:S04]  /*b6c0*/  FADD R68, R247, R246 ;  /* 0x000000f6f7447221 */ /* 0x000fc80000000000 */
[----:B------:R-:W-:Y:S01]  /*b6d0*/  FADD R68, R17, R68 ;  /* 0x0000004411447221 */ /* 0x000fe20000000000 */
[----:B------:R-:W-:-:S03]  /*b6e0*/  FADD R116, R116, R117 ;  /* 0x0000007574747221 */ /* 0x000fc60000000000 */
[----:B------:R-:W-:Y:S01]  /*b6f0*/  FADD R68, R237, R68 ;  /* 0x00000044ed447221 */ /* 0x000fe20000000000 */
[----:B------:R-:W-:Y:S03]  /*b700*/  QGMMA.64x64x32.F32.E4M3.E4M3 R184, R52, gdesc[UR28], R184 ;  /* 0x00e0001c34b87df3 */ /* 0x000fe600087008b8 */
[----:B------:R-:W-:Y:S01]  /*b710*/  FADD R68, R245, R68 ;  /* 0x00000044f5447221 */ /* 0x000fe20000000000 */
[----:B------:R-:W-:-:S03]  /*b720*/  FADD R116, R120, R116 ;  /* 0x0000007478747221 */ /* 0x000fc60000000000 */
[----:B------:R-:W-:Y:S01]  /*b730*/  FADD R68, R0, R68 ;  /* 0x0000004400447221 */ /* 0x000fe20000000000 */
[----:B------:R-:W-:Y:S01]  /*b740*/  FADD R116, R121, R116 ;  /* 0x0000007479747221 */ /* 0x000fe20000000000 */
[----:B------:R0:W5:Y:S02]  /*b750*/  LDL.LU R0, [R1+0x23c] ;  /* 0x00023c0001007983 */ /* 0x0001640000300800 */
[----:B------:R-:W-:Y:S01]  /*b760*/  FADD R68, R3, R68 ;  /* 0x0000004403447221 */ /* 0x000fe20000000000 */
[----:B------:R-:W-:Y:S01]  /*b770*/  FADD R116, R18, R116 ;  /* 0x0000007412747221 */ /* 0x000fe20000000000 */
[----:B------:R-:W2:Y:S02]  /*b780*/  LDL.LU R3, [R1+0x238] ;  /* 0x0002380001037983 */ /* 0x000ea40000300800 */
[----:B------:R-:W-:Y:S02]  /*b790*/  FADD R68, R217, R68 ;  /* 0x00000044d9447221 */ /* 0x000fe40000000000 */
[----:B------:R-:W2:Y:S01]  /*b7a0*/  LDL.LU R217, [R1+0x234] ;  /* 0x0002340001d97983 */ /* 0x000ea20000300800 */
[----:B------:R-:W-:-:S03]  /*b7b0*/  FADD R116, R19, R116 ;  /* 0x0000007413747221 */ /* 0x000fc60000000000 */
[----:B------:R-:W3:Y:S04]  /*b7c0*/  LDL.LU R224, [R1+0x2c] ;  /* 0x00002c0001e07983 */ /* 0x000ee80000300800 */
[----:B------:R-:W4:Y:S04]  /*b7d0*/  LDL.LU R223, [R1+0x30] ;  /* 0x0000300001df7983 */ /* 0x000f280000300800 */
[----:B------:R-:W2:Y:S04]  /*b7e0*/  LDL.LU R19, [R1+0x28] ;  /* 0x0000280001137983 */ /* 0x000ea80000300800 */
[----:B------:R-:W2:Y:S01]  /*b7f0*/  LDL.LU R18, [R1+0x24] ;  /* 0x0000240001127983 */ /* 0x000ea20000300800 */
[----:B------:R-:W-:Y:S01]  /*b800*/  QGMMA.64x64x32.F32.E4M3.E4M3 R184, R56, gdesc[UR24], R184 ;  /* 0x00e0001838b87df3 */ /* 0x000fe200087008b8 */
[----:B------:R-:W-:Y:S01]  /*b810*/  FADD R25, R25, R28 ;  /* 0x0000001c19197221 */ /* 0x000fe20000000000 */
[----:B------:R-:W-:-:S02]  /*b820*/  FADD R27, R27, R30 ;  /* 0x0000001e1b1b7221 */ /* 0x000fc40000000000 */
[----:B------:R-:W-:Y:S04]  /*b830*/  QGMMA.64x64x32.F32.E4M3.E4M3 R184, R72, gdesc[UR20], R184 ;  /* 0x00e0001448b87df3 */ /* 0x000fe800087008b8 */
[----:B------:R-:W-:Y:S01]  /*b840*/  QGMMA.64x64x32.F32.E4M3.E4M3 R152, R76, gdesc[UR32], R152 ;  /* 0x00e000204c987df3 */ /* 0x000fe20008700898 */
[----:B------:R-:W-:Y:S01]  /*b850*/  FADD R25, R29, R25 ;  /* 0x000000191d197221 */ /* 0x000fe20000000000 */
[----:B------:R-:W-:-:S03]  /*b860*/  FADD R27, R31, R27 ;  /* 0x0000001b1f1b7221 */ /* 0x000fc60000000000 */
[----:B------:R-:W-:Y:S01]  /*b870*/  FADD R25, R32, R25 ;  /* 0x0000001920197221 */ /* 0x000fe20000000000 */
[----:B------:R-:W-:-:S03]  /*b880*/  FADD R27, R34, R27 ;  /* 0x0000001b221b7221 */ /* 0x000fc60000000000 */
[----:B------:R-:W-:Y:S01]  /*b890*/  FADD R25, R33, R25 ;  /* 0x0000001921197221 */ /* 0x000fe20000000000 */
[----:B------:R-:W-:-:S03]  /*b8a0*/  FADD R27, R35, R27 ;  /* 0x0000001b231b7221 */ /* 0x000fc60000000000 */
[----:B------:R-:W-:Y:S01]  /*b8b0*/  FADD R25, R36, R25 ;  /* 0x0000001924197221 */ /* 0x000fe20000000000 */
[----:B------:R-:W-:Y:S01]  /*b8c0*/  FADD R27, R38, R27 ;  /* 0x0000001b261b7221 */ /* 0x000fe20000000000 */
[----:B------:R-:W-:Y:S02]  /*b8d0*/  FADD R116, R12, R116 ;  /* 0x000000740c747221 */ /* 0x000fe40000000000 */
[----:B------:R-:W-:Y:S01]  /*b8e0*/  FADD R25, R37, R25 ;  /* 0x0000001925197221 */ /* 0x000fe20000000000 */
[----:B------:R-:W-:Y:S01]  /*b8f0*/  FADD R27, R39, R27 ;  /* 0x0000001b271b7221 */ /* 0x000fe20000000000 */
[----:B------:R-:W-:Y:S02]  /*b900*/  FADD R116, R10, R116 ;  /* 0x000000740a747221 */ /* 0x000fe40000000000 */
[----:B------:R-:W-:Y:S01]  /*b910*/  FADD R25, R40, R25 ;  /* 0x0000001928197221 */ /* 0x000fe20000000000 */
        /* <DEDUP_REMOVED lines=14> */
[----:B------:R-:W-:Y:S01]  /*ba00*/  QGMMA.64x64x32.F32.E4M3.E4M3 R152, R80, gdesc[UR28], R152 ;  /* 0x00e0001c50987df3 */ /* 0x000fe20008700898 */
        /* <DEDUP_REMOVED lines=83> */
[----:B------:R-:W-:-:S02]  /*bf40*/  FADD R27, R90, R27 ;  /* 0x0000001b5a1b7221 */ /* 0x000fc40000000000 */
[----:B------:R-:W1:Y:S04]  /*bf50*/  SHFL.BFLY PT, R2, R68, 0x2, 0x1f ;  /* 0x0c401f0044027f89 */ /* 0x000e6800000e0000 */
[----:B------:R-:W0:Y:S04]  /*bf60*/  SHFL.BFLY PT, R9, R116, 0x2, 0x1f ;  /* 0x0c401f0074097f89 */ /* 0x000e2800000e0000 */
[----:B------:R-:W0:Y:S04]  /*bf70*/  SHFL.BFLY PT, R10, R25, 0x2, 0x1f ;  /* 0x0c401f00190a7f89 */ /* 0x000e2800000e0000 */
[----:B------:R-:W0:Y:S01]  /*bf80*/  SHFL.BFLY PT, R11, R27, 0x2, 0x1f ;  /* 0x0c401f001b0b7f89 */ /* 0x000e2200000e0000 */
[----:B------:R-:W0:Y:S01]  /*bf90*/  S2R R17, SR_CTAID.X ;  /* 0x0000000000117919 */ /* 0x000e220000002500 */
[----:B------:R-:W-:Y:S01]  /*bfa0*/  QGMMA.64x64x32.F32.E4M3.E4M3 R152, R96, gdesc[UR20], R152, gsb0 ;  /* 0x00e0001460987df3 */ /* 0x000fe20008000898 */
[----:B-1----:R-:W-:Y:S01]  /*bfb0*/  FADD R2, R68, R2 ;  /* 0x0000000244027221 */ /* 0x002fe20000000000 */
[----:B0-----:R-:W-:Y:S01]  /*bfc0*/  FADD R9, R116, R9 ;  /* 0x0000000974097221 */ /* 0x001fe20000000000 */
[----:B------:R-:W-:Y:S01]  /*bfd0*/  FADD R10, R25, R10 ;  /* 0x0000000a190a7221 */ /* 0x000fe20000000000 */
[----:B------:R-:W-:-:S02]  /*bfe0*/  FADD R11, R27, R11 ;  /* 0x0000000b1b0b7221 */ /* 0x000fc40000000000 */
[----:B------:R-:W0:Y:S04]  /*bff0*/  SHFL.BFLY PT, R12, R2, 0x1, 0x1f ;  /* 0x0c201f00020c7f89 */ /* 0x000e2800000e0000 */
[----:B------:R-:W1:Y:S04]  /*c000*/  SHFL.BFLY PT, R13, R9, 0x1, 0x1f ;  /* 0x0c201f00090d7f89 */ /* 0x000e6800000e0000 */
[----:B------:R-:W3:Y:S04]  /*c010*/  SHFL.BFLY PT, R14, R10, 0x1, 0x1f ;  /* 0x0c201f000a0e7f89 */ /* 0x000ee800000e0000 */
[----:B------:R-:W4:Y:S01]  /*c020*/  SHFL.BFLY PT, R16, R11, 0x1, 0x1f ;  /* 0x0c201f000b107f89 */ /* 0x000f2200000e0000 */
[----:B------:R-:W-:Y:S01]  /*c030*/  IMAD.SHL.U32 R17, R17, 0x100, RZ ;  /* 0x0000010011117824 */ /* 0x000fe200078e00ff */
[----:B------:R-:W-:-:S03]  /*c040*/  UIADD3 UR5, UP0, UR5, 0x80, URZ ;  /* 0x0000008005057890 */ /* 0x000fc6000ff1e03f */
[----:B------:R-:W-:Y:S01]  /*c050*/  VIADD R17, R17, 0x100 ;  /* 0x0000010011117836 */ /* 0x000fe20000000000 */
[----:B------:R-:W-:Y:S01]  /*c060*/  UIADD3.X UR4, URZ, UR4, URZ, UP0, !UPT ;  /* 0x000000043f047290 */ /* 0x000fe200087fe43f */
[----:B0-----:R-:W-:Y:S01]  /*c070*/  FADD R12, R2, R12 ;  /* 0x0000000c020c7221 */ /* 0x001fe20000000000 */
[----:B-1----:R-:W-:-:S03]  /*c080*/  FADD R13, R9, R13 ;  /* 0x0000000d090d7221 */ /* 0x002fc60000000000 */
[----:B---3--:R-:W-:Y:S01]  /*c090*/  FFMA R224, R15, R224, R12 ;  /* 0x000000e00fe07223 */ /* 0x008fe2000000000c */
[----:B------:R-:W-:Y:S01]  /*c0a0*/  FADD R14, R10, R14 ;  /* 0x0000000e0a0e7221 */ /* 0x000fe20000000000 */
[----:B----4-:R-:W-:Y:S01]  /*c0b0*/  FFMA R223, R219, R223, R13 ;  /* 0x000000dfdbdf7223 */ /* 0x010fe2000000000d */
[----:B------:R-:W-:Y:S02]  /*c0c0*/  FADD R16, R11, R16 ;  /* 0x000000100b107221 */ /* 0x000fe40000000000 */
[----:B--2---:R-:W-:Y:S01]  /*c0d0*/  FFMA R19, R60, R19, R14 ;  /* 0x000000133c137223 */ /* 0x004fe2000000000e */
[----:B------:R0:W-:Y:S01]  /*c0e0*/  STL [R1+0x2c], R224 ;  /* 0x00002ce001007387 */ /* 0x0001e20000100800 */
[----:B------:R-:W-:Y:S01]  /*c0f0*/  FFMA R18, R220, R18, R16 ;  /* 0x00000012dc127223 */ /* 0x000fe20000000010 */
[----:B------:R-:W-:Y:S02]  /*c100*/  ISETP.LE.U32.AND P1, PT, R17, UR5, PT ;  /* 0x0000000511007c0c */ /* 0x000fe4000bf23070 */
[----:B------:R0:W-:Y:S01]  /*c110*/  STL [R1+0x30], R223 ;  /* 0x000030df01007387 */ /* 0x0001e20000100800 */
[----:B------:R-:W-:-:S03]  /*c120*/  IMAD.U32 R17, RZ, RZ, UR4 ;  /* 0x00000004ff117e24 */ /* 0x000fc6000f8e00ff */
[----:B------:R0:W-:Y:S04]  /*c130*/  STL [R1+0x28], R19 ;  /* 0x0000281301007387 */ /* 0x0001e80000100800 */
[----:B------:R0:W-:Y:S01]  /*c140*/  STL [R1+0x24], R18 ;  /* 0x0000241201007387 */ /* 0x0001e20000100800 */
[----:B------:R-:W-:Y:S01]  /*c150*/  ISETP.GE.U32.AND.EX P1, PT, R17, RZ, PT, P1 ;  /* 0x000000ff1100720c */ /* 0x000fe20003f26110 */
[----:B------:R-:W-:Y:S01]  /*c160*/  ULEA UR6, UR17, UR6, 0x7 ;  /* 0x0000000611067291 */ /* 0x000fe2000f8e383f */
[----:B------:R-:W-:Y:S02]  /*c170*/  IMAD R3, R217, 0x80, R3 ;  /* 0x00000080d9037824 */ /* 0x000fe400078e0203 */
[----:B------:R-:W-:Y:S02]  /*c180*/  IMAD.MOV.U32 R2, RZ, RZ, R88 ;  /* 0x000000ffff027224 */ /* 0x000fe400078e0058 */
[----:B------:R-:W-:-:S02]  /*c190*/  IMAD.MOV.U32 R9, RZ, RZ, R122 ;  /* 0x000000ffff097224 */ /* 0x000fc400078e007a */
[----:B------:R-:W-:Y:S02]  /*c1a0*/  IMAD.MOV.U32 R10, RZ, RZ, R108 ;  /* 0x000000ffff0a7224 */ /* 0x000fe400078e006c */
[----:B------:R-:W-:Y:S02]  /*c1b0*/  IMAD.MOV.U32 R239, RZ, RZ, R88 ;  /* 0x000000ffffef7224 */ /* 0x000fe400078e0058 */
[----:B------:R-:W-:Y:S02]  /*c1c0*/  IMAD.MOV.U32 R240, RZ, RZ, R122 ;  /* 0x000000fffff07224 */ /* 0x000fe400078e007a */
[----:B------:R-:W-:Y:S02]  /*c1d0*/  IMAD.MOV.U32 R241, RZ, RZ, R8 ;  /* 0x000000fffff17224 */ /* 0x000fe400078e0008 */
[----:B------:R-:W-:Y:S01]  /*c1e0*/  IMAD.MOV.U32 R242, RZ, RZ, R108 ;  /* 0x000000fffff27224 */ /* 0x000fe200078e006c */
[----:B------:R-:W-:Y:S02]  /*c1f0*/  WARPGROUP.DEPBAR.LE gsb0, 0x0 ;  /* 0x00008000000079c5 */ /* 0x000fe40000010000 */
[----:B0-----:R-:W-:Y:S05]  /*c200*/  @!P1 BRA `(.L_x_1) ;  /* 0xffffff7000449947 */ /* 0x001fea000383ffff */
.L_x_0:
[----:B------:R-:W2:Y:S01]  /*c210*/  LDL.LU R15, [R1+0x24] ;  /* 0x00002400010f7983 */ /* 0x000ea20000300800 */
[----:B------:R-:W0:Y:S01]  /*c220*/  S2R R218, SR_TID.X ;  /* 0x0000000000da7919 */ /* 0x000e220000002100 */
[----:B------:R-:W-:Y:S01]  /*c230*/  FMUL R7, R178, 0.25 ;  /* 0x3e800000b2077820 */ /* 0x000fe20000400000 */
[----:B------:R-:W-:Y:S01]  /*c240*/  ULDC.64 UR4, c[0x0][0x270] ;  /* 0x00009c0000047ab9 */ /* 0x000fe20000000a00 */
[----:B------:R-:W3:Y:S04]  /*c250*/  LDL.LU R14, [R1+0x2c] ;  /* 0x00002c00010e7983 */ /* 0x000ee80000300800 */
[----:B------:R-:W4:Y:S04]  /*c260*/  LDL.LU R13, [R1+0x30] ;  /* 0x00003000010d7983 */ /* 0x000f280000300800 */
[----:B------:R-:W4:Y:S01]  /*c270*/  LDL.LU R11, [R1+0x28] ;  /* 0x00002800010b7983 */ /* 0x000f220000300800 */
[----:B------:R-:W-:Y:S01]  /*c280*/  UIMAD UR4, UR18, UR4, URZ ;  /* 0x00000004120472a4 */ /* 0x000fe2000f8e023f */
[----:B------:R-:W1:Y:S01]  /*c290*/  S2R R216, SR_CTAID.X ;  /* 0x0000000000d87919 */ /* 0x000e620000002500 */
[C---:B0----5:R-:W-:Y:S01]  /*c2a0*/  IMAD.SHL.U32 R0, R218.reuse, 0x10, RZ ;  /* 0x00000010da007824 */ /* 0x061fe200078e00ff */
[----:B------:R-:W-:Y:S01]  /*c2b0*/  SHF.R.U32.HI R6, RZ, 0x1, R218 ;  /* 0x00000001ff067819 */ /* 0x000fe200000116da */
[C---:B------:R-:W-:Y:S01]  /*c2c0*/  IMAD.SHL.U32 R3, R218.reuse, 0x80, RZ ;  /* 0x00000080da037824 */ /* 0x040fe200078e00ff */
[C---:B------:R-:W-:Y:S01]  /*c2d0*/  LOP3.LUT R12, R218.reuse, 0xe0, RZ, 0xc0, !PT ;  /* 0x000000e0da0c7812 */ /* 0x040fe200078ec0ff */
[----:B------:R-:W-:Y:S01]  /*c2e0*/  IMAD.SHL.U32 R4, R218, 0x8, RZ ;  /* 0x00000008da047824 */ /* 0x000fe200078e00ff */
[----:B------:R-:W-:Y:S01]  /*c2f0*/  LOP3.LUT R0, R0, 0xf0, RZ, 0xc0, !PT ;  /* 0x000000f000007812 */ /* 0x000fe200078ec0ff */
[----:B------:R-:W-:Y:S01]  /*c300*/  IMAD.SHL.U32 R5, R218, 0x4, RZ ;  /* 0x00000004da057824 */ /* 0x000fe200078e00ff */
[----:B------:R-:W-:-:S02]  /*c310*/  LOP3.LUT R3, R3, 0x800, RZ, 0xc0, !PT ;  /* 0x0000080003037812 */ /* 0x000fc400078ec0ff */
[----:B------:R-:W-:Y:S02]  /*c320*/  LOP3.LUT R4, R4, 0x38, RZ, 0xc0, !PT ;  /* 0x0000003804047812 */ /* 0x000fe400078ec0ff */
[----:B------:R-:W-:Y:S02]  /*c330*/  LOP3.LUT R5, R5, 0x3c0, RZ, 0xc0, !PT ;  /* 0x000003c005057812 */ /* 0x000fe400078ec0ff */
[----:B------:R-:W-:Y:S02]  /*c340*/  IADD3 R3, R3, UR19, R0 ;  /* 0x0000001303037c10 */ /* 0x000fe4000fffe000 */
[----:B------:R-:W-:Y:S01]  /*c350*/  IADD3 R5, R5, UR19, R4 ;  /* 0x0000001305057c10 */ /* 0x000fe2000fffe004 */
[----:B------:R-:W-:Y:S01]  /*c360*/  FMUL R4, R183, 0.25 ;  /* 0x3e800000b7047820 */ /* 0x000fe20000400000 */
[----:B------:R-:W-:Y:S01]  /*c370*/  LOP3.LUT R0, R6, 0x4, RZ, 0xc0, !PT ;  /* 0x0000000406007812 */ /* 0x000fe200078ec0ff */
[----:B------:R-:W-:Y:S01]  /*c380*/  FMUL R6, R179, 0.25 ;  /* 0x3e800000b3067820 */ /* 0x000fe20000400000 */
[----:B------:R-:W-:-:S02]  /*c390*/  IMAD R3, R12, 0x8, R3 ;  /* 0x000000080c037824 */ /* 0x000fc400078e0203 */
[----:B------:R-:W-:Y:S01]  /*c3a0*/  FMUL R12, R175, 0.25 ;  /* 0x3e800000af0c7820 */ /* 0x000fe20000400000 */
[----:B------:R-:W-:Y:S01]  /*c3b0*/  LOP3.LUT R116, R218, 0xff, RZ, 0xc0, !PT ;  /* 0x000000ffda747812 */ /* 0x000fe200078ec0ff */
[----:B------:R-:W-:Y:S02]  /*c3c0*/  IMAD.IADD R0, R0, 0x1, R5 ;  /* 0x0000000100007824 */ /* 0x000fe400078e0205 */
[----:B------:R-:W-:Y:S01]  /*c3d0*/  FMUL R5, R182, 0.25 ;  /* 0x3e800000b6057820 */ /* 0x000fe20000400000 */
[C---:B-1----:R-:W-:Y:S01]  /*c3e0*/  PRMT R216, R218.reuse, 0x6540, R216 ;  /* 0x00006540dad87816 */ /* 0x042fe200000000d8 */
[----:B------:R-:W-:Y:S01]  /*c3f0*/  IMAD.SHL.U32 R218, R218, 0x2, RZ ;  /* 0x00000002dada7824 */ /* 0x000fe200078e00ff */
[----:B------:R-:W-:Y:S01]  /*c400*/  LEA R116, R116, UR19, 0x4 ;  /* 0x0000001374747c11 */ /* 0x000fe2000f8e20ff */
[----:B------:R-:W-:Y:S01]  /*c410*/  BAR.SYNC.DEFER_BLOCKING 0x0 ;  /* 0x0000000000007b1d */ /* 0x000fe20000010000 */
[----:B--2---:R-:W-:-:S04]  /*c420*/  IMAD.MOV.U32 R26, RZ, RZ, R15 ;  /* 0x000000ffff1a7224 */ /* 0x004fc800078e000f */
[C---:B------:R-:W-:Y:S01]  /*c430*/  FMUL R21, R26.reuse, 8388608 ;  /* 0x4b0000001a157820 */ /* 0x040fe20000400000 */
[----:B------:R-:W-:Y:S01]  /*c440*/  FSETP.GT.AND P3, PT, |R26|, 8.50705917302346158658e+37, PT ;  /* 0x7e8000001a00780b */ /* 0x000fe20003f64200 */
[----:B---3--:R-:W-:-:S03]  /*c450*/  IMAD.MOV.U32 R52, RZ, RZ, R14 ;  /* 0x000000ffff347224 */ /* 0x008fc600078e000e */
[----:B------:R-:W-:Y:S01]  /*c460*/  FSEL R179, R6, R179, P3 ;  /* 0x000000b306b37208 */ /* 0x000fe20001800000 */
[----:B------:R-:W-:Y:S01]  /*c470*/  FMUL R6, R167, 0.25 ;  /* 0x3e800000a7067820 */ /* 0x000fe20000400000 */
[----:B------:R-:W-:Y:S01]  /*c480*/  FSEL R23, R5, R182, P3 ;  /* 0x000000b605177208 */ /* 0x000fe20001800000 */
[----:B------:R-:W-:Y:S01]  /*c490*/  FMUL R5, R174, 0.25 ;  /* 0x3e800000ae057820 */ /* 0x000fe20000400000 */
[----:B------:R-:W-:Y:S01]  /*c4a0*/  FSEL R183, R4, R183, P3 ;  /* 0x000000b704b77208 */ /* 0x000fe20001800000 */
[----:B------:R-:W-:Y:S01]  /*c4b0*/  FMUL R4, R171, 0.25 ;  /* 0x3e800000ab047820 */ /* 0x000fe20000400000 */
[----:B------:R-:W-:Y:S01]  /*c4c0*/  FSEL R167, R6, R167, P3 ;  /* 0x000000a706a77208 */ /* 0x000fe20001800000 */
[----:B----4-:R-:W-:Y:S02]  /*c4d0*/  IMAD.MOV.U32 R15, RZ, RZ, R11 ;  /* 0x000000ffff0f7224 */ /* 0x010fe400078e000b */
[----:B------:R-:W-:Y:S01]  /*c4e0*/  FMUL R6, R159, 0.25 ;  /* 0x3e8000009f067820 */ /* 0x000fe20000400000 */
[----:B------:R-:W-:Y:S01]  /*c4f0*/  FSEL R31, R5, R174, P3 ;  /* 0x000000ae051f7208 */ /* 0x000fe20001800000 */
[----:B------:R-:W-:Y:S01]  /*c500*/  FMUL R5, R162, 0.25 ;  /* 0x3e800000a2057820 */ /* 0x000fe20000400000 */
[----:B------:R-:W-:Y:S01]  /*c510*/  IMAD.MOV.U32 R87, RZ, RZ, R15 ;  /* 0x000000ffff577224 */ /* 0x000fe200078e000f */
[----:B------:R-:W-:Y:S01]  /*c520*/  FSEL R171, R4, R171, P3 ;  /* 0x000000ab04ab7208 */ /* 0x000fe20001800000 */
[----:B------:R-:W-:Y:S01]  /*c530*/  FMUL R4, R163, 0.25 ;  /* 0x3e800000a3047820 */ /* 0x000fe20000400000 */
[----:B------:R-:W-:Y:S01]  /*c540*/  FSEL R159, R6, R159, P3 ;  /* 0x0000009f069f7208 */ /* 0x000fe20001800000 */
[----:B------:R-:W-:Y:S01]  /*c550*/  FMUL R6, R177, 0.25 ;  /* 0x3e800000b1067820 */ /* 0x000fe20000400000 */
[----:B------:R-:W-:Y:S01]  /*c560*/  FSETP.GT.AND P1, PT, |R87|, 8.50705917302346158658e+37, PT ;  /* 0x7e8000005700780b */ /* 0x000fe20003f24200 */
[----:B------:R-:W-:Y:S01]  /*c570*/  FMUL R11, R166, 0.25 ;  /* 0x3e800000a60b7820 */ /* 0x000fe20000400000 */
[----:B------:R-:W-:Y:S01]  /*c580*/  FSEL R43, R5, R162, P3 ;  /* 0x000000a2052b7208 */ /* 0x000fe20001800000 */
        /* <DEDUP_REMOVED lines=23> */
[----:B------:R-:W-:Y:S01]  /*c700*/  FSETP.GT.AND P2, PT, |R52|, 8.50705917302346158658e+37, PT ;  /* 0x7e8000003400780b */ /* 0x000fe20003f44200 */
[----:B------:R-:W-:Y:S01]  /*c710*/  IMAD.MOV.U32 R89, RZ, RZ, R13 ;  /* 0x000000ffff597224 */ /* 0x000fe200078e000d */
        /* <DEDUP_REMOVED lines=39> */
[----:B------:R-:W-:Y:S01]  /*c990*/  FMUL R13, R52, 8388608 ;  /* 0x4b000000340d7820 */ /* 0x000fe20000400000 */
        /* <DEDUP_REMOVED lines=23> */
[----:B------:R-:W-:Y:S01]  /*cb10*/  FMUL R12, R89, 8388608 ;  /* 0x4b000000590c7820 */ /* 0x000fe20000400000 */
[----:B------:R-:W-:Y:S01]  /*cb20*/  FSEL R197, R6, R197, P0 ;  /* 0x000000c506c57208 */ /* 0x000fe20000000000 */
[----:B------:R-:W-:Y:S01]  /*cb30*/  FMUL R6, R185, 0.25 ;  /* 0x3e800000b9067820 */ /* 0x000fe20000400000 */
[----:B------:R-:W-:Y:S01]  /*cb40*/  FSETP.GEU.AND P4, PT, R89, 1.175494350822287508e-38, PT ;  /* 0x008000005900780b */ /* 0x000fe20003f8e000 */
[----:B------:R-:W-:Y:S01]  /*cb50*/  FMUL R20, R87, 8388608 ;  /* 0x4b00000057147820 */ /* 0x000fe20000400000 */
[----:B------:R-:W-:Y:S01]  /*cb60*/  FSEL R67, R11, R202, P2 ;  /* 0x000000ca0b437208 */ /* 0x000fe20001000000 */
[----:B------:R-:W-:Y:S01]  /*cb70*/  FMUL R11, R204, 0.25 ;  /* 0x3e800000cc0b7820 */ /* 0x000fe20000400000 */
[----:B------:R-:W-:Y:S01]  /*cb80*/  FSEL R75, R7, R194, P2 ;  /* 0x000000c2074b7208 */ /* 0x000fe20001000000 */
[----:B------:R-:W-:Y:S01]  /*cb90*/  FMUL R7, R186, 0.25 ;  /* 0x3e800000ba077820 */ /* 0x000fe20000400000 */
[----:B------:R-:W-:Y:S01]  /*cba0*/  FSEL R69, R5, R200, P0 ;  /* 0x000000c805457208 */ /* 0x000fe20000000000 */
[----:B------:R-:W-:Y:S01]  /*cbb0*/  FMUL R5, R192, 0.25 ;  /* 0x3e800000c0057820 */ /* 0x000fe20000400000 */
[----:B------:R-:W-:-:S02]  /*cbc0*/  FSETP.GEU.AND P6, PT, R52, 1.175494350822287508e-38, PT ;  /* 0x008000003400780b */ /* 0x000fc40003fce000 */
[----:B------:R-:W-:Y:S01]  /*cbd0*/  FSEL R201, R4, R201, P0 ;  /* 0x000000c904c97208 */ /* 0x000fe20000000000 */
[----:B------:R-:W-:Y:S01]  /*cbe0*/  FMUL R4, R189, 0.25 ;  /* 0x3e800000bd047820 */ /* 0x000fe20000400000 */
[----:B------:R-:W-:Y:S02]  /*cbf0*/  FSEL R12, R12, R89, !P4 ;  /* 0x000000590c0c7208 */ /* 0x000fe40006000000 */
[----:B------:R-:W-:Y:S02]  /*cc00*/  FSEL R185, R6, R185, P0 ;  /* 0x000000b906b97208 */ /* 0x000fe40000000000 */
[----:B------:R-:W-:Y:S02]  /*cc10*/  FSEL R13, R13, R52, !P6 ;  /* 0x000000340d0d7208 */ /* 0x000fe40007000000 */
[----:B------:R-:W-:Y:S02]  /*cc20*/  FSEL R6, RZ, -23, P6 ;  /* 0xc1b80000ff067808 */ /* 0x000fe40003000000 */
[----:B------:R-:W-:Y:S01]  /*cc30*/  FSEL R83, R7, R186, P2 ;  /* 0x000000ba07537208 */ /* 0x000fe20001000000 */
[----:B------:R-:W-:Y:S01]  /*cc40*/  FMUL R7, R208, 0.25 ;  /* 0x3e800000d0077820 */ /* 0x000fe20000400000 */
[----:B------:R-:W-:Y:S01]  /*cc50*/  FSEL R65, R11, R204, P0 ;  /* 0x000000cc0b417208 */ /* 0x000fe20000000000 */
[----:B------:R-:W-:Y:S01]  /*cc60*/  FMUL R11, R184, 0.25 ;  /* 0x3e800000b80b7820 */ /* 0x000fe20000400000 */
[----:B------:R-:W-:-:S02]  /*cc70*/  FSETP.GEU.AND P6, PT, |R26|, 1.175494350822287508e-38, PT ;  /* 0x008000001a00780b */ /* 0x000fc40003fce200 */
[----:B------:R-:W-:Y:S01]  /*cc80*/  FSEL R77, R5, R192, P0 ;  /* 0x000000c0054d7208 */ /* 0x000fe20000000000 */
[----:B------:R-:W-:Y:S01]  /*cc90*/  VIADD R5, R12, 0xc0cafb0d ;  /* 0xc0cafb0d0c057836 */ /* 0x000fe20000000000 */
[----:B------:R-:W-:Y:S02]  /*cca0*/  FSETP.GEU.AND P5, PT, R87, 1.175494350822287508e-38, PT ;  /* 0x008000005700780b */ /* 0x000fe40003fae000 */
[----:B------:R-:W-:Y:S02]  /*ccb0*/  FSEL R189, R4, R189, P0 ;  /* 0x000000bd04bd7208 */ /* 0x000fe40000000000 */
[----:B------:R-:W-:Y:S02]  /*ccc0*/  FSEL R4, RZ, -23, P4 ;  /* 0xc1b80000ff047808 */ /* 0x000fe40002000000 */
[----:B------:R-:W-:Y:S02]  /*ccd0*/  FSETP.GEU.AND P4, PT, R26, 1.175494350822287508e-38, PT ;  /* 0x008000001a00780b */ /* 0x000fe40003f8e000 */
[----:B------:R-:W-:Y:S01]  /*cce0*/  FSEL R20, R20, R87, !P5 ;  /* 0x0000005714147208 */ /* 0x000fe20006800000 */
[----:B------:R-:W-:Y:S01]  /*ccf0*/  @!P6 FMUL R23, R23, 16777216 ;  /* 0x4b8000001717e820 */ /* 0x000fe20000400000 */
[----:B------:R-:W-:Y:S01]  /*cd00*/  FSEL R61, R7, R208, P0 ;  /* 0x000000d0073d7208 */ /* 0x000fe20000000000 */
[----:B------:R-:W-:Y:S01]  /*cd10*/  FMUL R7, R196, 0.25 ;  /* 0x3e800000c4077820 */ /* 0x000fe20000400000 */
[----:B------:R-:W-:Y:S01]  /*cd20*/  FSEL R85, R11, R184, P0 ;  /* 0x000000b80b557208 */ /* 0x000fe20000000000 */
[----:B------:R-:W-:Y:S01]  /*cd30*/  VIADD R14, R20, 0xc0cafb0d ;  /* 0xc0cafb0d140e7836 */ /* 0x000fe20000000000 */
[----:B------:R-:W-:Y:S01]  /*cd40*/  LOP3.LUT R11, R5, 0xff800000, RZ, 0xc0, !PT ;  /* 0xff800000050b7812 */ /* 0x000fe200078ec0ff */
[----:B------:R-:W-:Y:S01]  /*cd50*/  @!P6 FMUL R183, R183, 16777216 ;  /* 0x4b800000b7b7e820 */ /* 0x000fe20000400000 */
[----:B------:R-:W-:Y:S01]  /*cd60*/  FSEL R21, R21, R26, !P4 ;  /* 0x0000001a15157208 */ /* 0x000fe20006000000 */
[----:B------:R-:W-:Y:S01]  /*cd70*/  @P3 FMUL R26, R26, 0.25 ;  /* 0x3e8000001a1a3820 */ /* 0x000fe20000400000 */
[----:B------:R-:W-:Y:S01]  /*cd80*/  I2FP.F32.S32 R5, R11 ;  /* 0x0000000b00057245 */ /* 0x000fe20000201400 */
[----:B------:R-:W-:Y:S01]  /*cd90*/  @!P6 FMUL R179, R179, 16777216 ;  /* 0x4b800000b3b3e820 */ /* 0x000fe20000400000 */
[----:B------:R-:W-:Y:S01]  /*cda0*/  FSEL R73, R7, R196, P0 ;  /* 0x000000c407497208 */ /* 0x000fe20000000000 */
[----:B------:R-:W-:Y:S01]  /*cdb0*/  FMUL R7, R188, 0.25 ;  /* 0x3e800000bc077820 */ /* 0x000fe20000400000 */
[----:B------:R-:W-:Y:S01]  /*cdc0*/  @!P6 FMUL R26, R26, 16777216 ;  /* 0x4b8000001a1ae820 */ /* 0x000fe20000400000 */
[----:B------:R-:W-:Y:S01]  /*cdd0*/  LOP3.LUT R17, R14, 0xff800000, RZ, 0xc0, !PT ;  /* 0xff8000000e117812 */ /* 0x000fe200078ec0ff */
[----:B------:R-:W-:Y:S01]  /*cde0*/  FFMA.FTZ R14, R5, 1.1920928955078125e-07, R4 ;  /* 0x34000000050e7823 */ /* 0x000fe20000010004 */
[----:B------:R-:W-:Y:S01]  /*cdf0*/  FSETP.GEU.AND P3, PT, |R87|, 1.175494350822287508e-38, PT ;  /* 0x008000005700780b */ /* 0x000fe20003f6e200 */
[----:B------:R-:W0:Y:S01]  /*ce00*/  MUFU.RCP R4, R26 ;  /* 0x0000001a00047308 */ /* 0x000e220000001000 */
[----:B------:R-:W-:Y:S01]  /*ce10*/  FSEL R81, R7, R188, P0 ;  /* 0x000000bc07517208 */ /* 0x000fe20000000000 */
[----:B------:R-:W-:-:S02]  /*ce20*/  VIADD R7, R13, 0xc0cafb0d ;  /* 0xc0cafb0d0d077836 */ /* 0x000fc40000000000 */
[----:B------:R-:W-:Y:S01]  /*ce30*/  @P1 FMUL R87, R87, 0.25 ;  /* 0x3e80000057571820 */ /* 0x000fe20000400000 */
[----:B------:R-:W-:Y:S01]  /*ce40*/  VIADD R18, R21, 0xc0cafb0d ;  /* 0xc0cafb0d15127836 */ /* 0x000fe20000000000 */
[----:B------:R-:W-:Y:S01]  /*ce50*/  FSEL R19, RZ, -23, P4 ;  /* 0xc1b80000ff137808 */ /* 0x000fe20002000000 */
[----:B------:R-:W-:Y:S01]  /*ce60*/  @!P6 FMUL R27, R27, 16777216 ;  /* 0x4b8000001b1be820 */ /* 0x000fe20000400000 */
[----:B------:R-:W-:Y:S01]  /*ce70*/  LOP3.LUT R16, R7, 0xff800000, RZ, 0xc0, !PT ;  /* 0xff80000007107812 */ /* 0x000fe200078ec0ff */
[----:B------:R-:W-:Y:S01]  /*ce80*/  @!P6 FMUL R175, R175, 16777216 ;  /* 0x4b800000afafe820 */ /* 0x000fe20000400000 */
[----:B------:R-:W-:Y:S01]  /*ce90*/  LOP3.LUT R24, R18, 0xff800000, RZ, 0xc0, !PT ;  /* 0xff80000012187812 */ /* 0x000fe200078ec0ff */
[----:B------:R-:W-:Y:S01]  /*cea0*/  @!P6 FMUL R31, R31, 16777216 ;  /* 0x4b8000001f1fe820 */ /* 0x000fe20000400000 */
[----:B------:R-:W-:Y:S01]  /*ceb0*/  I2FP.F32.S32 R7, R16 ;  /* 0x0000001000077245 */ /* 0x000fe20000201400 */
[----:B------:R-:W-:Y:S01]  /*cec0*/  @!P6 FMUL R171, R171, 16777216 ;  /* 0x4b800000ababe820 */ /* 0x000fe20000400000 */
[----:B------:R-:W-:Y:S01]  /*ced0*/  I2FP.F32.S32 R22, R24 ;  /* 0x0000001800167245 */ /* 0x000fe20000201400 */
[----:B------:R-:W-:Y:S01]  /*cee0*/  @!P6 FMUL R35, R35, 16777216 ;  /* 0x4b8000002323e820 */ /* 0x000fe20000400000 */
        /* <DEDUP_REMOVED lines=9> */
[----:B------:R-:W-:Y:S01]  /*cf80*/  FFMA.FTZ R112, R7, 1.1920928955078125e-07, R6 ;  /* 0x3400000007707823 */ /* 0x000fe20000010006 */
[----:B------:R-:W-:Y:S01]  /*cf90*/  FFMA.FTZ R117, R22, 1.1920928955078125e-07, R19 ;  /* 0x3400000016757823 */ /* 0x000fe20000010013 */
[C---:B0-----:R-:W-:Y:S01]  /*cfa0*/  FMUL R6, R4.reuse, R23 ;  /* 0x0000001704067220 */ /* 0x041fe20000400000 */
[C---:B------:R-:W-:Y:S01]  /*cfb0*/  FMUL R183, R4.reuse, R183 ;  /* 0x000000b704b77220 */ /* 0x040fe20000400000 */
        /* <DEDUP_REMOVED lines=13> */
[----:B------:R-:W-:Y:S01]  /*d090*/  FMUL R48, R4, R51 ;  /* 0x0000003304307220 */ /* 0x000fe20000400000 */
[C---:B------:R-:W-:Y:S01]  /*d0a0*/  FSETP.GEU.AND P1, PT, |R52|.reuse, 1.175494350822287508e-38, PT ;  /* 0x008000003400780b */ /* 0x040fe20003f2e200 */
[----:B------:R-:W0:Y:S01]  /*d0b0*/  MUFU.RCP R4, R87 ;  /* 0x0000005700047308 */ /* 0x000e220000001000 */
[----:B------:R-:W-:Y:S01]  /*d0c0*/  @P2 FMUL R52, R52, 0.25 ;  /* 0x3e80000034342820 */ /* 0x000fe20000400000 */
[----:B------:R-:W-:Y:S01]  /*d0d0*/  FSEL R15, RZ, -23, P5 ;  /* 0xc1b80000ff0f7808 */ /* 0x000fe20002800000 */
        /* <DEDUP_REMOVED lines=71> */
[----:B------:R-:W-:Y:S01]  /*d550*/  IMAD.IADD R11, R12, 0x1, -R11 ;  /* 0x000000010c0b7824 */ /* 0x000fe200078e0a0b */
[----:B------:R-:W0:Y:S01]  /*d560*/  MUFU.RCP R4, R89 ;  /* 0x0000005900047308 */ /* 0x000e220000001000 */
[----:B------:R-:W-:Y:S01]  /*d570*/  IMAD.IADD R16, R13, 0x1, -R16 ;  /* 0x000000010d107824 */ /* 0x000fe200078e0a10 */
[----:B------:R-:W-:Y:S01]  /*d580*/  F2FP.SATFINITE.E4M3.F32.PACK_AB_MERGE_C R175, R175, R26, RZ ;  /* 0x0000001aafaf723e */ /* 0x000fe200048070ff */
[----:B------:R-:W-:-:S02]  /*d590*/  IMAD.IADD R17, R20, 0x1, -R17 ;  /* 0x0000000114117824 */ /* 0x000fc400078e0a11 */
[----:B------:R-:W-:Y:S01]  /*d5a0*/  FADD R11, R11, -1 ;  /* 0xbf8000000b0b7421 */ /* 0x000fe20000000000 */
[----:B------:R-:W-:Y:S02]  /*d5b0*/  IMAD.IADD R24, R21, 0x1, -R24 ;  /* 0x0000000115187824 */ /* 0x000fe400078e0a18 */
[----:B------:R-:W-:Y:S01]  /*d5c0*/  FADD R15, R16, -1 ;  /* 0xbf800000100f7421 */ /* 0x000fe20000000000 */
[----:B------:R-:W-:Y:S02]  /*d5d0*/  IMAD.MOV.U32 R26, RZ, RZ, 0x3dc6b27f ;  /* 0x3dc6b27fff1a7424 */ /* 0x000fe400078e00ff */
[----:B------:R-:W-:Y:S01]  /*d5e0*/  FADD R17, R17, -1 ;  /* 0xbf80000011117421 */ /* 0x000fe20000000000 */
[----:B------:R-:W-:Y:S01]  /*d5f0*/  FADD R19, R24, -1 ;  /* 0xbf80000018137421 */ /* 0x000fe20000000000 */
[----:B------:R-:W-:Y:S01]  /*d600*/  F2FP.SATFINITE.E4M3.F32.PACK_AB_MERGE_C R181, R181, R18, RZ ;  /* 0x00000012b5b5723e */ /* 0x000fe200048070ff */
[-C--:B------:R-:W-:Y:S01]  /*d610*/  FFMA.FTZ R16, R11, R26.reuse, -0.16845393180847167969 ;  /* 0xbe2c7f300b107423 */ /* 0x080fe2000001001a */
[-C--:B------:R-:W-:Y:S01]  /*d620*/  FFMA.FTZ R18, R15, R26.reuse, -0.16845393180847167969 ;  /* 0xbe2c7f300f127423 */ /* 0x080fe2000001001a */
[-C--:B------:R-:W-:Y:S01]  /*d630*/  FFMA.FTZ R24, R17, R26.reuse, -0.16845393180847167969 ;  /* 0xbe2c7f3011187423 */ /* 0x080fe2000001001a */
[----:B------:R-:W-:Y:S01]  /*d640*/  FFMA.FTZ R26, R19, R26, -0.16845393180847167969 ;  /* 0xbe2c7f30131a7423 */ /* 0x000fe2000001001a */
[----:B------:R-:W-:Y:S01]  /*d650*/  @!P2 FMUL R189, R189, 16777216 ;  /* 0x4b800000bdbda820 */ /* 0x000fe20000400000 */
[----:B------:R-:W-:Y:S01]  /*d660*/  @!P2 FMUL R81, R81, 16777216 ;  /* 0x4b8000005151a820 */ /* 0x000fe20000400000 */
[----:B------:R-:W-:Y:S01]  /*d670*/  FFMA.FTZ R16, R11, R16, 0.1716887056827545166 ;  /* 0x3e2fcf2a0b107423 */ /* 0x000fe20000010010 */
[----:B------:R-:W-:Y:S01]  /*d680*/  FFMA.FTZ R18, R15, R18, 0.1716887056827545166 ;  /* 0x3e2fcf2a0f127423 */ /* 0x000fe20000010012 */
[----:B------:R-:W-:Y:S01]  /*d690*/  FFMA.FTZ R24, R17, R24, 0.1716887056827545166 ;  /* 0x3e2fcf2a11187423 */ /* 0x000fe20000010018 */
[----:B------:R-:W-:Y:S01]  /*d6a0*/  FFMA.FTZ R26, R19, R26, 0.1716887056827545166 ;  /* 0x3e2fcf2a131a7423 */ /* 0x000fe2000001001a */
        /* <DEDUP_REMOVED lines=16> */
[----:B------:R-:W-:Y:S01]  /*d7b0*/  FFMA.FTZ R16, R11, R16, -0.17900948226451873779 ;  /* 0xbe374e430b107423 */ /* 0x000fe20000010010 */
[----:B------:R-:W-:Y:S01]  /*d7c0*/  FFMA.FTZ R18, R15, R18, -0.17900948226451873779 ;  /* 0xbe374e430f127423 */ /* 0x000fe20000010012 */
[----:B------:R-:W-:Y:S01]  /*d7d0*/  FFMA.FTZ R24, R17, R24, -0.17900948226451873779 ;  /* 0xbe374e4311187423 */ /* 0x000fe20000010018 */
[----:B------:R-:W-:Y:S01]  /*d7e0*/  FFMA.FTZ R26, R19, R26, -0.17900948226451873779 ;  /* 0xbe374e43131a7423 */ /* 0x000fe2000001001a */
        /* <DEDUP_REMOVED lines=14> */
[----:B------:R-:W-:Y:S01]  /*d8d0*/  F2FP.SATFINITE.E4M3.F32.PACK_AB_MERGE_C R78, R189, R78, RZ ;  /* 0x0000004ebd4e723e */ /* 0x000fe200048070ff */
[----:B------:R-:W-:Y:S01]  /*d8e0*/  FFMA.FTZ R16, R11, R16, 0.20512372255325317383 ;  /* 0x3e520bf40b107423 */ /* 0x000fe20000010010 */
[----:B------:R-:W-:Y:S01]  /*d8f0*/  F2FP.SATFINITE.E4M3.F32.PACK_AB_MERGE_C R76, R191, R76, RZ ;  /* 0x0000004cbf4c723e */ /* 0x000fe200048070ff */
[----:B------:R-:W-:Y:S01]  /*d900*/  FFMA.FTZ R18, R15, R18, 0.20512372255325317383 ;  /* 0x3e520bf40f127423 */ /* 0x000fe20000010012 */
[----:B------:R-:W-:Y:S01]  /*d910*/  F2FP.SATFINITE.E4M3.F32.PACK_AB_MERGE_C R46, R157, R46, RZ ;  /* 0x0000002e9d2e723e */ /* 0x000fe200048070ff */
[----:B------:R-:W-:Y:S01]  /*d920*/  FFMA.FTZ R24, R17, R24, 0.20512372255325317383 ;  /* 0x3e520bf411187423 */ /* 0x000fe20000010018 */
[----:B------:R-:W-:Y:S01]  /*d930*/  F2FP.SATFINITE.E4M3.F32.PACK_AB_MERGE_C R44, R159, R44, RZ ;  /* 0x0000002c9f2c723e */ /* 0x000fe200048070ff */
[----:B------:R-:W-:Y:S01]  /*d940*/  FFMA.FTZ R26, R19, R26, 0.20512372255325317383 ;  /* 0x3e520bf4131a7423 */ /* 0x000fe2000001001a */
[----:B------:R-:W-:Y:S01]  /*d950*/  F2FP.SATFINITE.E4M3.F32.PACK_AB_MERGE_C R183, R183, R6, RZ ;  /* 0x00000006b7b7723e */ /* 0x000fe200048070ff */
[----:B------:R-:W-:Y:S01]  /*d960*/  FFMA.FTZ R16, R11, R16, -0.24046532809734344482 ;  /* 0xbe763c8b0b107423 */ /* 0x000fe20000010010 */
[----:B------:R-:W-:Y:S01]  /*d970*/  F2FP.SATFINITE.E4M3.F32.PACK_AB_MERGE_C R4, R185, R4, R78 ;  /* 0x00000004b904723e */ /* 0x000fe2000480704e */
[----:B------:R-:W-:Y:S01]  /*d980*/  FFMA.FTZ R18, R15, R18, -0.24046532809734344482 ;  /* 0xbe763c8b0f127423 */ /* 0x000fe20000010012 */
[----:B------:R-:W-:Y:S01]  /*d990*/  F2FP.SATFINITE.E4M3.F32.PACK_AB_MERGE_C R5, R5, R80, R76 ;  /* 0x000000500505723e */ /* 0x000fe2000480704c */
[----:B------:R-:W-:Y:S01]  /*d9a0*/  FFMA.FTZ R24, R17, R24, -0.24046532809734344482 ;  /* 0xbe763c8b11187423 */ /* 0x000fe20000010018 */
[----:B------:R-:W-:Y:S01]  /*d9b0*/  F2FP.SATFINITE.E4M3.F32.PACK_AB_MERGE_C R6, R153, R50, R46 ;  /* 0x000000329906723e */ /* 0x000fe2000480702e */
[----:B------:R-:W-:Y:S01]  /*d9c0*/  FFMA.FTZ R26, R19, R26, -0.24046532809734344482 ;  /* 0xbe763c8b131a7423 */ /* 0x000fe2000001001a */
[----:B------:R-:W-:Y:S01]  /*d9d0*/  F2FP.SATFINITE.E4M3.F32.PACK_AB_MERGE_C R7, R7, R48, R44 ;  /* 0x000000300707723e */ /* 0x000fe2000480702c */
[----:B------:R-:W-:Y:S01]  /*d9e0*/  FFMA.FTZ R16, R11, R16, 0.28857114911079406738 ;  /* 0x3e93bf990b107423 */ /* 0x000fe20000010010 */
[----:B------:R-:W-:Y:S01]  /*d9f0*/  FFMA.FTZ R18, R15, R18, 0.28857114911079406738 ;  /* 0x3e93bf990f127423 */ /* 0x000fe20000010012 */
[----:B------:R-:W-:Y:S01]  /*da00*/  FFMA.FTZ R24, R17, R24, 0.28857114911079406738 ;  /* 0x3e93bf9911187423 */ /* 0x000fe20000010018 */
[----:B------:R-:W-:Y:S01]  /*da10*/  FFMA.FTZ R26, R19, R26, 0.28857114911079406738 ;  /* 0x3e93bf99131a7423 */ /* 0x000fe2000001001a */
[----:B------:R0:W-:Y:S01]  /*da20*/  STSM.16.M88.4 [R3], R4 ;  /* 0x0000000403007844 */ /* 0x0001e20000000200 */
[----:B------:R-:W-:Y:S01]  /*da30*/  FFMA.FTZ R16, R11, R16, -0.36067417263984680176 ;  /* 0xbeb8aa490b107423 */ /* 0x000fe20000010010 */
[----:B------:R-:W-:Y:S01]  /*da40*/  FFMA.FTZ R18, R15, R18, -0.36067417263984680176 ;  /* 0xbeb8aa490f127423 */ /* 0x000fe20000010012 */
[----:B------:R-:W-:Y:S01]  /*da50*/  FFMA.FTZ R24, R17, R24, -0.36067417263984680176 ;  /* 0xbeb8aa4911187423 */ /* 0x000fe20000010018 */
[----:B------:R-:W-:Y:S01]  /*da60*/  FFMA.FTZ R26, R19, R26, -0.36067417263984680176 ;  /* 0xbeb8aa49131a7423 */ /* 0x000fe2000001001a */
[----:B------:R-:W-:Y:S01]  /*da70*/  FFMA.FTZ R16, R11, R16, 0.48089820146560668945 ;  /* 0x3ef6384a0b107423 */ /* 0x000fe20000010010 */
[----:B------:R-:W-:Y:S01]  /*da80*/  FFMA.FTZ R18, R15, R18, 0.48089820146560668945 ;  /* 0x3ef6384a0f127423 */ /* 0x000fe20000010012 */
[----:B------:R-:W-:Y:S01]  /*da90*/  FFMA.FTZ R24, R17, R24, 0.48089820146560668945 ;  /* 0x3ef6384a11187423 */ /* 0x000fe20000010018 */
[----:B------:R-:W-:Y:S01]  /*daa0*/  FFMA.FTZ R26, R19, R26, 0.48089820146560668945 ;  /* 0x3ef6384a131a7423 */ /* 0x000fe2000001001a */
[----:B------:R-:W-:Y:S01]  /*dab0*/  FFMA.FTZ R16, R11, R16, -0.72134751081466674805 ;  /* 0xbf38aa3b0b107423 */ /* 0x000fe20000010010 */
[----:B------:R-:W-:Y:S01]  /*dac0*/  FFMA.FTZ R18, R15, R18, -0.72134751081466674805 ;  /* 0xbf38aa3b0f127423 */ /* 0x000fe20000010012 */
[----:B------:R-:W-:Y:S01]  /*dad0*/  FFMA.FTZ R24, R17, R24, -0.72134751081466674805 ;  /* 0xbf38aa3b11187423 */ /* 0x000fe20000010018 */
[----:B------:R-:W-:Y:S01]  /*dae0*/  FFMA.FTZ R26, R19, R26, -0.72134751081466674805 ;  /* 0xbf38aa3b131a7423 */ /* 0x000fe2000001001a */
[----:B------:R-:W-:Y:S01]  /*daf0*/  FMUL R16, R11, R16 ;  /* 0x000000100b107220 */ /* 0x000fe20000400000 */
[----:B------:R-:W-:Y:S01]  /*db00*/  FMUL R18, R15, R18 ;  /* 0x000000120f127220 */ /* 0x000fe20000400000 */
[----:B------:R-:W-:Y:S01]  /*db10*/  FMUL R24, R17, R24 ;  /* 0x0000001811187220 */ /* 0x000fe20000400000 */
[----:B------:R-:W-:Y:S01]  /*db20*/  FMUL R26, R19, R26 ;  /* 0x0000001a131a7220 */ /* 0x000fe20000400000 */
[----:B------:R-:W-:Y:S01]  /*db30*/  FMUL R16, R11, R16 ;  /* 0x000000100b107220 */ /* 0x000fe20000400000 */
[----:B------:R-:W-:Y:S01]  /*db40*/  FMUL R18, R15, R18 ;  /* 0x000000120f127220 */ /* 0x000fe20000400000 */
[----:B------:R-:W-:Y:S01]  /*db50*/  FMUL R24, R17, R24 ;  /* 0x0000001811187220 */ /* 0x000fe20000400000 */
[----:B------:R-:W-:Y:S01]  /*db60*/  FMUL R26, R19, R26 ;  /* 0x0000001a131a7220 */ /* 0x000fe20000400000 */
[----:B------:R-:W-:Y:S01]  /*db70*/  FFMA.FTZ R11, R11, 1.4426950216293334961, R16 ;  /* 0x3fb8aa3b0b0b7823 */ /* 0x000fe20000010010 */
[----:B------:R-:W-:Y:S01]  /*db80*/  FFMA.FTZ R15, R15, 1.4426950216293334961, R18 ;  /* 0x3fb8aa3b0f0f7823 */ /* 0x000fe20000010012 */
[----:B------:R-:W-:Y:S01]  /*db90*/  FFMA.FTZ R24, R17, 1.4426950216293334961, R24 ;  /* 0x3fb8aa3b11187823 */ /* 0x000fe20000010018 */
[----:B------:R-:W-:Y:S01]  /*dba0*/  FFMA.FTZ R26, R19, 1.4426950216293334961, R26 ;  /* 0x3fb8aa3b131a7823 */ /* 0x000fe2000001001a */
[----:B------:R-:W-:Y:S01]  /*dbb0*/  BAR.SYNC.DEFER_BLOCKING 0x0 ;  /* 0x0000000000007b1d */ /* 0x000fe20000010000 */
[----:B------:R-:W-:Y:S01]  /*dbc0*/  F2FP.SATFINITE.E4M3.F32.PACK_AB_MERGE_C R70, R197, R70, RZ ;  /* 0x00000046c546723e */ /* 0x000fe200048070ff */
[----:B------:R-:W-:Y:S01]  /*dbd0*/  FADD R11, R14, R11 ;  /* 0x0000000b0e0b7221 */ /* 0x000fe20000000000 */
[----:B------:R-:W-:Y:S01]  /*dbe0*/  F2FP.SATFINITE.E4M3.F32.PACK_AB_MERGE_C R68, R199, R68, RZ ;  /* 0x00000044c744723e */ /* 0x000fe200048070ff */
[----:B------:R-:W-:Y:S01]  /*dbf0*/  FADD R112, R112, R15 ;  /* 0x0000000f70707221 */ /* 0x000fe20000000000 */
[----:B------:R-:W-:Y:S01]  /*dc00*/  F2FP.SATFINITE.E4M3.F32.PACK_AB_MERGE_C R38, R165, R38, RZ ;  /* 0x00000026a526723e */ /* 0x000fe200048070ff */
[----:B------:R-:W-:Y:S01]  /*dc10*/  FADD R113, R113, R24 ;  /* 0x0000001871717221 */ /* 0x000fe20000000000 */
[----:B------:R-:W-:Y:S01]  /*dc20*/  F2FP.SATFINITE.E4M3.F32.PACK_AB_MERGE_C R36, R167, R36, RZ ;  /* 0x00000024a724723e */ /* 0x000fe200048070ff */
[----:B------:R-:W-:Y:S01]  /*dc30*/  FADD R117, R117, R26 ;  /* 0x0000001a75757221 */ /* 0x000fe20000000000 */
[----:B0-----:R-:W-:Y:S01]  /*dc40*/  F2FP.SATFINITE.E4M3.F32.PACK_AB_MERGE_C R4, R193, R74, R70 ;  /* 0x0000004ac104723e */ /* 0x001fe20004807046 */
[----:B------:R-:W0:Y:S01]  /*dc50*/  LDC R87, c[0x0][0x278] ;  /* 0x00009e00ff577b82 */ /* 0x000e220000000800 */
[----:B------:R-:W-:-:S02]  /*dc60*/  F2FP.SATFINITE.E4M3.F32.PACK_AB_MERGE_C R5, R195, R72, R68 ;  /* 0x00000048c305723e */ /* 0x000fc40004807044 */
[----:B------:R-:W-:Y:S02]  /*dc70*/  F2FP.SATFINITE.E4M3.F32.PACK_AB_MERGE_C R6, R161, R42, R38 ;  /* 0x0000002aa106723e */ /* 0x000fe40004807026 */
[----:B------:R-:W-:Y:S02]  /*dc80*/  F2FP.SATFINITE.E4M3.F32.PACK_AB_MERGE_C R7, R163, R40, R36 ;  /* 0x00000028a307723e */ /* 0x000fe40004807024 */
[C---:B------:R-:W-:Y:S02]  /*dc90*/  ISETP.GE.U32.AND P0, PT, R12.reuse, 0x7f800000, PT ;  /* 0x7f8000000c00780c */ /* 0x040fe40003f06070 */
[C---:B------:R-:W-:Y:S02]  /*dca0*/  ISETP.GE.U32.AND P1, PT, R13.reuse, 0x7f800000, PT ;  /* 0x7f8000000d00780c */ /* 0x040fe40003f26070 */
[----:B------:R-:W-:Y:S02]  /*dcb0*/  FSETP.NEU.AND P3, PT, R12, RZ, PT ;  /* 0x000000ff0c00720b */ /* 0x000fe40003f6d000 */
[----:B------:R-:W-:Y:S01]  /*dcc0*/  FSETP.NEU.AND P2, PT, R13, RZ, PT ;  /* 0x000000ff0d00720b */ /* 0x000fe20003f4d000 */
[----:B------:R-:W1:Y:S01]  /*dcd0*/  LDS.128 R16, [R116] ;  /* 0x0000000074107984 */ /* 0x000e620000000c00 */
[----:B------:R-:W-:-:S02]  /*dce0*/  F2FP.SATFINITE.E4M3.F32.PACK_AB_MERGE_C R62, R205, R62, RZ ;  /* 0x0000003ecd3e723e */ /* 0x000fc400048070ff */
[----:B------:R-:W-:Y:S01]  /*dcf0*/  F2FP.SATFINITE.E4M3.F32.PACK_AB_MERGE_C R60, R207, R60, RZ ;  /* 0x0000003ccf3c723e */ /* 0x000fe200048070ff */
[----:B------:R-:W-:Y:S01]  /*dd00*/  BAR.SYNC.DEFER_BLOCKING 0x0 ;  /* 0x0000000000007b1d */ /* 0x000fe20000010000 */
[----:B------:R-:W-:Y:S01]  /*dd10*/  F2FP.SATFINITE.E4M3.F32.PACK_AB_MERGE_C R30, R173, R30, RZ ;  /* 0x0000001ead1e723e */ /* 0x000fe200048070ff */
[----:B------:R-:W-:Y:S01]  /*dd20*/  @P0 IMAD.MOV.U32 R15, RZ, RZ, 0x7f800000 ;  /* 0x7f800000ff0f0424 */ /* 0x000fe200078e00ff */
[----:B------:R-:W-:Y:S01]  /*dd30*/  F2FP.SATFINITE.E4M3.F32.PACK_AB_MERGE_C R172, R201, R66, R62 ;  /* 0x00000042c9ac723e */ /* 0x000fe2000480703e */
[----:B------:R-:W-:Y:S01]  /*dd40*/  @P1 IMAD.MOV.U32 R14, RZ, RZ, 0x7f800000 ;  /* 0x7f800000ff0e1424 */ /* 0x000fe200078e00ff */
[----:B------:R-:W-:Y:S01]  /*dd50*/  F2FP.SATFINITE.E4M3.F32.PACK_AB_MERGE_C R173, R203, R64, R60 ;  /* 0x00000040cbad723e */ /* 0x000fe2000480703c */
[----:B------:R-:W-:Y:S01]  /*dd60*/  @P0 FFMA.FTZ R11, R12, R15, +INF ;  /* 0x7f8000000c0b0423 */ /* 0x000fe2000001000f */
[----:B------:R-:W-:Y:S01]  /*dd70*/  F2FP.SATFINITE.E4M3.F32.PACK_AB_MERGE_C R174, R169, R34, R30 ;  /* 0x00000022a9ae723e */ /* 0x000fe2000480701e */
[----:B------:R-:W-:Y:S01]  /*dd80*/  @P1 FFMA.FTZ R112, R13, R14, +INF ;  /* 0x7f8000000d701423 */ /* 0x000fe2000001000e */
[----:B------:R-:W-:Y:S01]  /*dd90*/  F2FP.SATFINITE.E4M3.F32.PACK_AB_MERGE_C R175, R171, R32, R175 ;  /* 0x00000020abaf723e */ /* 0x000fe200048070af */
[C---:B0-----:R-:W-:Y:S01]  /*dda0*/  IMAD R29, R87.reuse, 0xa, RZ ;  /* 0x0000000a571d7824 */ /* 0x041fe200078e02ff */
[C---:B------:R-:W-:Y:S01]  /*ddb0*/  ISETP.GE.U32.AND P5, PT, R20.reuse, 0x7f800000, PT ;  /* 0x7f8000001400780c */ /* 0x040fe20003fa6070 */
[----:B------:R-:W-:Y:S01]  /*ddc0*/  IMAD R31, R87, 0xb, RZ ;  /* 0x0000000b571f7824 */ /* 0x000fe200078e02ff */
[----:B------:R-:W-:Y:S01]  /*ddd0*/  ISETP.GE.U32.AND P4, PT, R21, 0x7f800000, PT ;  /* 0x7f8000001500780c */ /* 0x000fe20003f86070 */
[C---:B------:R-:W-:Y:S01]  /*dde0*/  IMAD R33, R87.reuse, 0xc, RZ ;  /* 0x0000000c57217824 */ /* 0x040fe200078e02ff */
[----:B------:R-:W-:Y:S01]  /*ddf0*/  FSETP.NEU.AND P1, PT, R20, RZ, PT ;  /* 0x000000ff1400720b */ /* 0x000fe20003f2d000 */
[----:B------:R-:W-:Y:S01]  /*de00*/  IMAD R35, R87, 0xd, RZ ;  /* 0x0000000d57237824 */ /* 0x000fe200078e02ff */
[----:B------:R-:W-:Y:S01]  /*de10*/  FSETP.NEU.AND P0, PT, R21, RZ, PT ;  /* 0x000000ff1500720b */ /* 0x000fe20003f0d000 */
[----:B------:R-:W-:Y:S01]  /*de20*/  IMAD R37, R87, 0xe, RZ ;  /* 0x0000000e57257824 */ /* 0x000fe200078e02ff */
[----:B------:R-:W-:Y:S01]  /*de30*/  F2FP.SATFINITE.E4M3.F32.PACK_AB_MERGE_C R54, R213, R54, RZ ;  /* 0x00000036d536723e */ /* 0x000fe200048070ff */
[----:B------:R-:W-:Y:S01]  /*de40*/  IMAD R39, R87, 0xf, RZ ;  /* 0x0000000f57277824 */ /* 0x000fe200078e02ff */
[----:B------:R-:W-:Y:S01]  /*de50*/  F2FP.SATFINITE.E4M3.F32.PACK_AB_MERGE_C R52, R215, R52, RZ ;  /* 0x00000034d734723e */ /* 0x000fe200048070ff */
[----:B------:R-:W-:Y:S01]  /*de60*/  IMAD.SHL.U32 R41, R87, 0x10, RZ ;  /* 0x0000001057297824 */ /* 0x000fe200078e00ff */
[----:B------:R-:W-:Y:S01]  /*de70*/  F2FP.SATFINITE.E4M3.F32.PACK_AB_MERGE_C R26, R177, R28, R181 ;  /* 0x0000001cb11a723e */ /* 0x000fe200048070b5 */
[----:B------:R-:W-:Y:S01]  /*de80*/  STSM.16.M88.4 [R3], R4 ;  /* 0x0000000403007844 */ /* 0x000fe20000000200 */
[----:B------:R-:W-:Y:S01]  /*de90*/  @P5 IMAD.MOV.U32 R25, RZ, RZ, 0x7f800000 ;  /* 0x7f800000ff195424 */ /* 0x000fe200078e00ff */
[----:B------:R-:W-:Y:S01]  /*dea0*/  F2FP.SATFINITE.E4M3.F32.PACK_AB_MERGE_C R27, R22, R23, R183 ;  /* 0x00000017161b723e */ /* 0x000fe200048070b7 */
[----:B------:R-:W-:Y:S01]  /*deb0*/  @P4 IMAD.MOV.U32 R24, RZ, RZ, 0x7f800000 ;  /* 0x7f800000ff184424 */ /* 0x000fe200078e00ff */
[----:B------:R-:W-:Y:S01]  /*dec0*/  BAR.SYNC.DEFER_BLOCKING 0x0 ;  /* 0x0000000000007b1d */ /* 0x000fe20000010000 */
[----:B------:R-:W-:Y:S01]  /*ded0*/  @P5 FFMA.FTZ R113, R20, R25, +INF ;  /* 0x7f80000014715423 */ /* 0x000fe20000010019 */
[----:B------:R-:W-:Y:S01]  /*dee0*/  F2FP.SATFINITE.E4M3.F32.PACK_AB_MERGE_C R25, R211, R56, R52 ;  /* 0x00000038d319723e */ /* 0x000fe20004807034 */
[----:B------:R-:W-:Y:S01]  /*def0*/  @P4 FFMA.FTZ R117, R21, R24, +INF ;  /* 0x7f80000015754423 */ /* 0x000fe20000010018 */
[----:B------:R-:W-:Y:S01]  /*df00*/  F2FP.SATFINITE.E4M3.F32.PACK_AB_MERGE_C R24, R209, R58, R54 ;  /* 0x0000003ad118723e */ /* 0x000fe20004807036 */
[----:B------:R-:W-:-:S03]  /*df10*/  IMAD R23, R87, 0x7, RZ ;  /* 0x0000000757177824 */ /* 0x000fc600078e02ff */
[----:B------:R-:W0:Y:S01]  /*df20*/  LDC.64 R20, c[0x0][0x228] ;  /* 0x00008a00ff147b82 */ /* 0x000e220000000a00 */
[----:B------:R-:W-:Y:S01]  /*df30*/  IMAD R43, R87, 0x11, RZ ;  /* 0x00000011572b7824 */ /* 0x000fe200078e02ff */
[----:B-1----:R-:W-:Y:S01]  /*df40*/  PRMT R163, R17, 0x7773, RZ ;  /* 0x0000777311a37816 */ /* 0x002fe200000000ff */
[----:B------:R-:W-:Y:S01]  /*df50*/  IMAD R45, R87, 0x12, RZ ;  /* 0x00000012572d7824 */ /* 0x000fe200078e02ff */
[----:B------:R-:W-:Y:S01]  /*df60*/  PRMT R165, R17, 0x7772, RZ ;  /* 0x0000777211a57816 */ /* 0x000fe200000000ff */
[----:B------:R-:W-:Y:S01]  /*df70*/  IMAD R47, R87, 0x13, RZ ;  /* 0x00000013572f7824 */ /* 0x000fe200078e02ff */
[----:B------:R-:W-:Y:S01]  /*df80*/  PRMT R161, R17, 0x7771, RZ ;  /* 0x0000777111a17816 */ /* 0x000fe200000000ff */
[----:B------:R-:W-:Y:S01]  /*df90*/  IMAD R49, R87, 0x14, RZ ;  /* 0x0000001457317824 */ /* 0x000fe200078e02ff */
[----:B------:R-:W-:Y:S01]  /*dfa0*/  PRMT R171, R17, 0x7770, RZ ;  /* 0x0000777011ab7816 */ /* 0x000fe200000000ff */
[----:B------:R-:W-:Y:S01]  /*dfb0*/  IMAD R17, R216, UR5, RZ ;  /* 0x00000005d8117c24 */ /* 0x000fe2000f8e02ff */
[----:B------:R-:W-:Y:S01]  /*dfc0*/  USHF.R.S32.HI UR5, URZ, 0x1f, UR4 ;  /* 0x0000001f3f057899 */ /* 0x000fe20008011404 */
[----:B------:R-:W-:Y:S01]  /*dfd0*/  PRMT R143, R19, 0x7773, RZ ;  /* 0x00007773138f7816 */ /* 0x000fe200000000ff */
[----:B------:R-:W-:Y:S01]  /*dfe0*/  IMAD R51, R87, 0x15, RZ ;  /* 0x0000001557337824 */ /* 0x000fe200078e02ff */
[----:B------:R-:W-:Y:S01]  /*dff0*/  PRMT R145, R19, 0x7772, RZ ;  /* 0x0000777213917816 */ /* 0x000fe200000000ff */
[----:B------:R-:W-:Y:S01]  /*e000*/  IMAD R53, R87, 0x16, RZ ;  /* 0x0000001657357824 */ /* 0x000fe200078e02ff */
[----:B------:R-:W-:Y:S01]  /*e010*/  PRMT R147, R19, 0x7771, RZ ;  /* 0x0000777113937816 */ /* 0x000fe200000000ff */
[----:B------:R-:W-:Y:S01]  /*e020*/  IMAD R55, R87, 0x17, RZ ;  /* 0x0000001757377824 */ /* 0x000fe200078e02ff */
[----:B------:R-:W-:Y:S01]  /*e030*/  PRMT R157, R19, 0x7770, RZ ;  /* 0x00007770139d7816 */ /* 0x000fe200000000ff */
[----:B------:R-:W1:Y:S01]  /*e040*/  LDS.128 R12, [R116] ;  /* 0x00000000740c7984 */ /* 0x000e620000000c00 */
[C---:B------:R-:W-:Y:S01]  /*e050*/  IMAD R19, R87.reuse, 0x5, RZ ;  /* 0x0000000557137824 */ /* 0x040fe200078e02ff */
[C---:B------:R-:W-:Y:S01]  /*e060*/  PRMT R153, R18.reuse, 0x7773, RZ ;  /* 0x0000777312997816 */ /* 0x040fe200000000ff */
[C---:B------:R-:W-:Y:S01]  /*e070*/  IMAD R57, R87.reuse, 0x18, RZ ;  /* 0x0000001857397824 */ /* 0x040fe200078e02ff */
[----:B------:R-:W-:Y:S01]  /*e080*/  BAR.SYNC.DEFER_BLOCKING 0x0 ;  /* 0x0000000000007b1d */ /* 0x000fe20000010000 */
[C---:B------:R-:W-:Y:S01]  /*e090*/  IMAD R59, R87.reuse, 0x19, RZ ;  /* 0x00000019573b7824 */ /* 0x040fe200078e02ff */
[C---:B------:R-:W-:Y:S01]  /*e0a0*/  PRMT R155, R18.reuse, 0x7772, RZ ;  /* 0x00007772129b7816 */ /* 0x040fe200000000ff */
[C---:B------:R-:W-:Y:S01]  /*e0b0*/  IMAD R61, R87.reuse, 0x1a, RZ ;  /* 0x0000001a573d7824 */ /* 0x040fe200078e02ff */
[C---:B------:R-:W-:Y:S01]  /*e0c0*/  PRMT R159, R18.reuse, 0x7771, RZ ;  /* 0x00007771129f7816 */ /* 0x040fe200000000ff */
[C---:B------:R-:W-:Y:S01]  /*e0d0*/  IMAD R63, R87.reuse, 0x1b, RZ ;  /* 0x0000001b573f7824 */ /* 0x040fe200078e02ff */
[----:B------:R-:W-:Y:S01]  /*e0e0*/  PRMT R167, R18, 0x7770, RZ ;  /* 0x0000777012a77816 */ /* 0x000fe200000000ff */
[C---:B------:R-:W-:Y:S01]  /*e0f0*/  IMAD R65, R87.reuse, 0x1c, RZ ;  /* 0x0000001c57417824 */ /* 0x040fe200078e02ff */
[C---:B------:R-:W-:Y:S01]  /*e100*/  PRMT R169, R16.reuse, 0x7771, RZ ;  /* 0x0000777110a97816 */ /* 0x040fe200000000ff */
[C---:B------:R-:W-:Y:S01]  /*e110*/  IMAD R67, R87.reuse, 0x1d, RZ ;  /* 0x0000001d57437824 */ /* 0x040fe200078e02ff */
[----:B------:R-:W-:Y:S01]  /*e120*/  PRMT R177, R16, 0x7770, RZ ;  /* 0x0000777010b17816 */ /* 0x000fe200000000ff */
[----:B------:R-:W-:Y:S01]  /*e130*/  IMAD R69, R87, 0x1e, RZ ;  /* 0x0000001e57457824 */ /* 0x000fe200078e02ff */
[----:B------:R-:W-:Y:S01]  /*e140*/  FSEL R11, R11, -INF , P3 ;  /* 0xff8000000b0b7808 */ /* 0x000fe20001800000 */
[----:B------:R-:W-:Y:S01]  /*e150*/  IMAD R71, R87, 0x1f, RZ ;  /* 0x0000001f57477824 */ /* 0x000fe200078e02ff */
[----:B------:R-:W-:Y:S01]  /*e160*/  FSEL R117, R117, -INF , P0 ;  /* 0xff80000075757808 */ /* 0x000fe20000000000 */
[----:B------:R-:W-:-:S02]  /*e170*/  IMAD.SHL.U32 R73, R87, 0x20, RZ ;  /* 0x0000002057497824 */ /* 0x000fc400078e00ff */
[----:B------:R-:W-:Y:S02]  /*e180*/  IMAD R75, R87, 0x21, RZ ;  /* 0x00000021574b7824 */ /* 0x000fe400078e02ff */
[----:B------:R-:W-:Y:S01]  /*e190*/  FFMA R10, R11, 0.69314718246459960938, R10 ;  /* 0x3f3172180b0a7823 */ /* 0x000fe2000000000a */
[C---:B------:R-:W-:Y:S02]  /*e1a0*/  IMAD R77, R87.reuse, 0x22, RZ ;  /* 0x00000022574d7824 */ /* 0x040fe400078e02ff */
[C---:B------:R-:W-:Y:S02]  /*e1b0*/  IMAD R79, R87.reuse, 0x23, RZ ;  /* 0x00000023574f7824 */ /* 0x040fe400078e02ff */
[C---:B------:R-:W-:Y:S01]  /*e1c0*/  IMAD R81, R87.reuse, 0x24, RZ ;  /* 0x0000002457517824 */ /* 0x040fe200078e02ff */
[----:B------:R2:W-:Y:S01]  /*e1d0*/  STSM.16.M88.4 [R3], R172 ;  /* 0x000000ac03007844 */ /* 0x0005e20000000200 */
[C---:B------:R-:W-:Y:S02]  /*e1e0*/  IMAD R83, R87.reuse, 0x25, RZ ;  /* 0x0000002557537824 */ /* 0x040fe400078e02ff */
[C---:B------:R-:W-:Y:S01]  /*e1f0*/  IMAD R85, R87.reuse, 0x26, RZ ;  /* 0x0000002657557824 */ /* 0x040fe200078e02ff */
[----:B------:R-:W-:Y:S01]  /*e200*/  BAR.SYNC.DEFER_BLOCKING 0x0 ;  /* 0x0000000000007b1d */ /* 0x000fe20000010000 */
[----:B------:R-:W-:-:S02]  /*e210*/  IMAD R235, R87, 0x27, RZ ;  /* 0x0000002757eb7824 */ /* 0x000fc400078e02ff */
[C---:B------:R-:W-:Y:S02]  /*e220*/  IMAD R237, R87.reuse, 0x28, RZ ;  /* 0x0000002857ed7824 */ /* 0x040fe400078e02ff */
[C---:B------:R-:W-:Y:S02]  /*e230*/  IMAD R239, R87.reuse, 0x29, RZ ;  /* 0x0000002957ef7824 */ /* 0x040fe400078e02ff */
[C---:B------:R-:W-:Y:S01]  /*e240*/  IMAD R241, R87.reuse, 0x2a, RZ ;  /* 0x0000002a57f17824 */ /* 0x040fe200078e02ff */
[C---:B-1----:R-:W-:Y:S01]  /*e250*/  PRMT R151, R14.reuse, 0x7773, RZ ;  /* 0x000077730e977816 */ /* 0x042fe200000000ff */
        /* <DEDUP_REMOVED lines=9> */
[C---:B------:R-:W-:Y:S01]  /*e2f0*/  PRMT R217, R12.reuse, 0x7772, RZ ;  /* 0x000077720cd97816 */ /* 0x040fe200000000ff */
[C---:B------:R-:W-:Y:S01]  /*e300*/  IMAD R60, R87.reuse, 0x30, RZ ;  /* 0x00000030573c7824 */ /* 0x040fe200078e02ff */
[C---:B------:R-:W-:Y:S01]  /*e310*/  PRMT R221, R12.reuse, 0x7771, RZ ;  /* 0x000077710cdd7816 */ /* 0x040fe200000000ff */
[C---:B------:R-:W-:Y:S01]  /*e320*/  IMAD R62, R87.reuse, 0x31, RZ ;  /* 0x00000031573e7824 */ /* 0x040fe200078e02ff */
[----:B------:R-:W-:Y:S01]  /*e330*/  PRMT R231, R12, 0x7770, RZ ;  /* 0x000077700ce77816 */ /* 0x000fe200000000ff */
[----:B------:R-:W-:Y:S01]  /*e340*/  IMAD R64, R87, 0x32, RZ ;  /* 0x0000003257407824 */ /* 0x000fe200078e02ff */
[----:B------:R-:W1:Y:S01]  /*e350*/  LDS.128 R4, [R116] ;  /* 0x0000000074047984 */ /* 0x000e620000000c00 */
[----:B------:R-:W-:Y:S01]  /*e360*/  PRMT R141, R15, 0x7772, RZ ;  /* 0x000077720f8d7816 */ /* 0x000fe200000000ff */
[----:B------:R-:W-:Y:S01]  /*e370*/  IMAD R66, R87, 0x33, RZ ;  /* 0x0000003357427824 */ /* 0x000fe200078e02ff */
[C---:B------:R-:W-:Y:S01]  /*e380*/  PRMT R179, R15.reuse, 0x7771, RZ ;  /* 0x000077710fb37816 */ /* 0x040fe200000000ff */
[----:B------:R-:W-:Y:S01]  /*e390*/  BAR.SYNC.DEFER_BLOCKING 0x0 ;  /* 0x0000000000007b1d */ /* 0x000fe20000010000 */
[----:B------:R-:W-:Y:S01]  /*e3a0*/  PRMT R187, R15, 0x7770, RZ ;  /* 0x000077700fbb7816 */ /* 0x000fe200000000ff */
[----:B------:R-:W-:Y:S01]  /*e3b0*/  IMAD R68, R87, 0x34, RZ ;  /* 0x0000003457447824 */ /* 0x000fe200078e02ff */
[----:B0-----:R-:W-:Y:S01]  /*e3c0*/  IADD3 R12, P4, P5, R17, UR4, R20 ;  /* 0x00000004110c7c10 */ /* 0x001fe2000fd9e014 */
[C---:B------:R-:W-:Y:S01]  /*e3d0*/  IMAD R70, R87.reuse, 0x35, RZ ;  /* 0x0000003557467824 */ /* 0x040fe200078e02ff */
[----:B------:R-:W-:Y:S01]  /*e3e0*/  SHF.R.S32.HI R14, RZ, 0x1f, R17 ;  /* 0x0000001fff0e7819 */ /* 0x000fe20000011411 */
[----:B------:R-:W-:Y:S01]  /*e3f0*/  IMAD.SHL.U32 R17, R87, 0x4, RZ ;  /* 0x0000000457117824 */ /* 0x000fe200078e00ff */
[----:B------:R-:W-:Y:S01]  /*e400*/  PRMT R199, R13, 0x7773, RZ ;  /* 0x000077730dc77816 */ /* 0x000fe200000000ff */
[----:B------:R-:W-:Y:S01]  /*e410*/  IMAD R72, R87, 0x36, RZ ;  /* 0x0000003657487824 */ /* 0x000fe200078e02ff */
[----:B------:R-:W-:Y:S01]  /*e420*/  PRMT R201, R13, 0x7772, RZ ;  /* 0x000077720dc97816 */ /* 0x000fe200000000ff */
[----:B------:R-:W-:Y:S01]  /*e430*/  IMAD R74, R87, 0x37, RZ ;  /* 0x00000037574a7824 */ /* 0x000fe200078e02ff */
[----:B------:R-:W-:Y:S01]  /*e440*/  PRMT R205, R13, 0x7771, RZ ;  /* 0x000077710dcd7816 */ /* 0x000fe200000000ff */
[----:B------:R-:W-:Y:S01]  /*e450*/  IMAD R76, R87, 0x38, RZ ;  /* 0x00000038574c7824 */ /* 0x000fe200078e02ff */
[----:B------:R-:W-:Y:S01]  /*e460*/  PRMT R219, R13, 0x7770, RZ ;  /* 0x000077700ddb7816 */ /* 0x000fe200000000ff */
[C---:B------:R-:W-:Y:S01]  /*e470*/  IMAD R78, R87.reuse, 0x39, RZ ;  /* 0x00000039574e7824 */ /* 0x040fe200078e02ff */
[----:B------:R-:W-:Y:S01]  /*e480*/  IADD3.X R13, R14, UR5, R21, P4, P5 ;  /* 0x000000050e0d7c10 */ /* 0x000fe2000a7ea415 */
[C---:B------:R-:W-:Y:S01]  /*e490*/  IMAD R21, R87.reuse, 0x6, RZ ;  /* 0x0000000657157824 */ /* 0x040fe200078e02ff */
[C---:B--2---:R-:W-:Y:S01]  /*e4a0*/  PRMT R173, R16.reuse, 0x7773, RZ ;  /* 0x0000777310ad7816 */ /* 0x044fe200000000ff */
[C---:B------:R-:W-:Y:S01]  /*e4b0*/  IMAD R80, R87.reuse, 0x3a, RZ ;  /* 0x0000003a57507824 */ /* 0x040fe200078e02ff */
[----:B------:R-:W-:Y:S01]  /*e4c0*/  PRMT R175, R16, 0x7772, RZ ;  /* 0x0000777210af7816 */ /* 0x000fe200000000ff */
[C---:B------:R-:W-:Y:S01]  /*e4d0*/  IMAD R82, R87.reuse, 0x3b, RZ ;  /* 0x0000003b57527824 */ /* 0x040fe200078e02ff */
[----:B------:R-:W-:Y:S01]  /*e4e0*/  ULDC UR4, c[0x0][0x27c] ;  /* 0x00009f0000047ab9 */ /* 0x000fe20000000800 */
[C---:B------:R-:W-:Y:S01]  /*e4f0*/  IMAD R84, R87.reuse, 0x3c, RZ ;  /* 0x0000003c57547824 */ /* 0x040fe200078e02ff */
[----:B------:R-:W-:Y:S01]  /*e500*/  UIMAD UR4, UR18, UR4, URZ ;  /* 0x00000004120472a4 */ /* 0x000fe2000f8e023f */
[----:B------:R0:W-:Y:S01]  /*e510*/  STSM.16.M88.4 [R3], R24 ;  /* 0x0000001803007844 */ /* 0x0001e20000000200 */
[----:B------:R-:W-:-:S02]  /*e520*/  IMAD R140, R87, 0x3d, RZ ;  /* 0x0000003d578c7824 */ /* 0x000fc400078e02ff */
[C---:B------:R-:W-:Y:S01]  /*e530*/  IMAD R142, R87.reuse, 0x3e, RZ ;  /* 0x0000003e578e7824 */ /* 0x040fe200078e02ff */
[----:B------:R-:W-:Y:S01]  /*e540*/  BAR.SYNC.DEFER_BLOCKING 0x0 ;  /* 0x0000000000007b1d */ /* 0x000fe20000010000 */
[----:B------:R-:W-:Y:S01]  /*e550*/  IMAD R144, R87, 0x3f, RZ ;  /* 0x0000003f57907824 */ /* 0x000fe200078e02ff */
[----:B------:R-:W-:Y:S02]  /*e560*/  USHF.L.U32 UR6, UR4, 0x2, URZ ;  /* 0x0000000204067899 */ /* 0x000fe4000800063f */
[----:B------:R-:W-:Y:S01]  /*e570*/  UIMAD.WIDE UR4, UR4, 0x4, URZ ;  /* 0x00000004040478a5 */ /* 0x000fe2000f8e023f */
[C---:B-1----:R-:W-:Y:S02]  /*e580*/  PRMT R181, R7.reuse, 0x7773, RZ ;  /* 0x0000777307b57816 */ /* 0x042fe400000000ff */
[----:B------:R-:W-:Y:S02]  /*e590*/  PRMT R183, R7, 0x7772, RZ ;  /* 0x0000777207b77816 */ /* 0x000fe400000000ff */
[----:B0-----:R-:W-:Y:S01]  /*e5a0*/  PRMT R3, R15, 0x7773, RZ ;  /* 0x000077730f037816 */ /* 0x001fe200000000ff */
[----:B------:R-:W-:Y:S01]  /*e5b0*/  IMAD R15, R87, 0x3, RZ ;  /* 0x00000003570f7824 */ /* 0x000fe200078e02ff */
[----:B------:R-:W-:Y:S01]  /*e5c0*/  PRMT R185, R7, 0x7771, RZ ;  /* 0x0000777107b97816 */ /* 0x000fe200000000ff */
[----:B------:R-:W-:Y:S01]  /*e5d0*/  IMAD.SHL.U32 R25, R87, 0x8, RZ ;  /* 0x0000000857197824 */ /* 0x000fe200078e00ff */
[----:B------:R-:W-:Y:S01]  /*e5e0*/  PRMT R195, R7, 0x7770, RZ ;  /* 0x0000777007c37816 */ /* 0x000fe200000000ff */
[C---:B------:R-:W-:Y:S01]  /*e5f0*/  IMAD.SHL.U32 R7, R87.reuse, 0x2, RZ ;  /* 0x0000000257077824 */ /* 0x040fe200078e00ff */
[C---:B------:R-:W-:Y:S01]  /*e600*/  PRMT R223, R4.reuse, 0x7773, RZ ;  /* 0x0000777304df7816 */ /* 0x040fe200000000ff */
[----:B------:R-:W-:Y:S01]  /*e610*/  IMAD R27, R87, 0x9, RZ ;  /* 0x00000009571b7824 */ /* 0x000fe200078e02ff */
[----:B------:R-:W-:-:S02]  /*e620*/  PRMT R225, R4, 0x7772, RZ ;  /* 0x0000777204e17816 */ /* 0x000fc400000000ff */
[C---:B------:R-:W-:Y:S02]  /*e630*/  PRMT R229, R4.reuse, 0x7771, RZ ;  /* 0x0000777104e57816 */ /* 0x040fe400000000ff */
[----:B------:R-:W-:Y:S01]  /*e640*/  PRMT R233, R4, 0x7770, RZ ;  /* 0x0000777004e97816 */ /* 0x000fe200000000ff */
[----:B------:R-:W-:Y:S01]  /*e650*/  STG.E.U8 desc[UR20][R12.64], R177 ;  /* 0x000000b10c007986 */ /* 0x000fe2000c101114 */
[C---:B------:R-:W-:Y:S02]  /*e660*/  PRMT R191, R6.reuse, 0x7773, RZ ;  /* 0x0000777306bf7816 */ /* 0x040fe400000000ff */
[C---:B------:R-:W-:Y:S02]  /*e670*/  PRMT R193, R6.reuse, 0x7772, RZ ;  /* 0x0000777206c17816 */ /* 0x040fe400000000ff */
[C---:B------:R-:W-:Y:S02]  /*e680*/  PRMT R197, R6.reuse, 0x7771, RZ ;  /* 0x0000777106c57816 */ /* 0x040fe400000000ff */
[----:B------:R-:W-:-:S02]  /*e690*/  PRMT R211, R6, 0x7770, RZ ;  /* 0x0000777006d37816 */ /* 0x000fc400000000ff */
[----:B------:R-:W-:Y:S02]  /*e6a0*/  IADD3 R4, P4, R12, R87, RZ ;  /* 0x000000570c047210 */ /* 0x000fe40007f9e0ff */
[-C--:B------:R-:W-:Y:S02]  /*e6b0*/  IADD3 R6, P5, R7, R12.reuse, RZ ;  /* 0x0000000c07067210 */ /* 0x080fe40007fbe0ff */
[----:B------:R-:W-:Y:S02]  /*e6c0*/  IADD3 R86, P6, R15, R12, RZ ;  /* 0x0000000c0f567210 */ /* 0x000fe40007fde0ff */
[C---:B------:R-:W-:Y:S02]  /*e6d0*/  PRMT R207, R5.reuse, 0x7773, RZ ;  /* 0x0000777305cf7816 */ /* 0x040fe400000000ff */
[C---:B------:R-:W-:Y:S02]  /*e6e0*/  PRMT R209, R5.reuse, 0x7772, RZ ;  /* 0x0000777205d17816 */ /* 0x040fe400000000ff */
[----:B------:R-:W-:-:S02]  /*e6f0*/  PRMT R213, R5, 0x7771, RZ ;  /* 0x0000777105d57816 */ /* 0x000fc400000000ff */
[----:B------:R-:W-:Y:S02]  /*e700*/  PRMT R227, R5, 0x7770, RZ ;  /* 0x0000777005e37816 */ /* 0x000fe400000000ff */
[-C--:B------:R-:W-:Y:S02]  /*e710*/  LEA.HI.X.SX32 R5, R87, R13.reuse, 0x1, P4 ;  /* 0x0000000d57057211 */ /* 0x080fe400020f0eff */
[-C--:B------:R-:W-:Y:S02]  /*e720*/  LEA.HI.X.SX32 R7, R7, R13.reuse, 0x1, P5 ;  /* 0x0000000d07077211 */ /* 0x080fe400028f0eff */
[----:B------:R-:W-:Y:S01]  /*e730*/  LEA.HI.X.SX32 R87, R15, R13, 0x1, P6 ;  /* 0x0000000d0f577211 */ /* 0x000fe200030f0eff */
[----:B------:R-:W-:Y:S01]  /*e740*/  STG.E.U8 desc[UR20][R4.64], R169 ;  /* 0x000000a904007986 */ /* 0x000fe2000c101114 */
[-C--:B------:R-:W-:Y:S02]  /*e750*/  IADD3 R88, P4, R17, R12.reuse, RZ ;  /* 0x0000000c11587210 */ /* 0x080fe40007f9e0ff */
[-C--:B------:R-:W-:Y:S01]  /*e760*/  IADD3 R90, P5, R19, R12.reuse, RZ ;  /* 0x0000000c135a7210 */ /* 0x080fe20007fbe0ff */
[----:B------:R-:W-:Y:S01]  /*e770*/  STG.E.U8 desc[UR20][R6.64], R171 ;  /* 0x000000ab06007986 */ /* 0x000fe2000c101114 */
[----:B------:R-:W-:-:S02]  /*e780*/  IADD3 R92, P6, R21, R12, RZ ;  /* 0x0000000c155c7210 */ /* 0x000fc40007fde0ff */
[-C--:B------:R-:W-:Y:S01]  /*e790*/  LEA.HI.X.SX32 R89, R17, R13.reuse, 0x1, P4 ;  /* 0x0000000d11597211 */ /* 0x080fe200020f0eff */
[----:B------:R-:W-:Y:S01]  /*e7a0*/  STG.E.U8 desc[UR20][R86.64], R161 ;  /* 0x000000a156007986 */ /* 0x000fe2000c101114 */
[-C--:B------:R-:W-:Y:S02]  /*e7b0*/  LEA.HI.X.SX32 R91, R19, R13.reuse, 0x1, P5 ;  /* 0x0000000d135b7211 */ /* 0x080fe400028f0eff */
[----:B------:R-:W-:Y:S01]  /*e7c0*/  LEA.HI.X.SX32 R93, R21, R13, 0x1, P6 ;  /* 0x0000000d155d7211 */ /* 0x000fe200030f0eff */
[----:B------:R-:W0:Y:S01]  /*e7d0*/  LDS.128 R4, [R116] ;  /* 0x0000000074047984 */ /* 0x000e220000000c00 */
        /* <DEDUP_REMOVED lines=107> */
[----:B------:R0:W-:Y:S01]  /*ee90*/  STG.E.U8 desc[UR20][R36.64], R185 ;  /* 0x000000b924007986 */ /* 0x0001e2000c101114 */
        /* <DEDUP_REMOVED lines=25> */
[----:B------:R-:W-:Y:S02]  /*f030*/  LEA.HI.X.SX32 R61, R66, R13, 0x1, P6 ;  /* 0x0000000d423d7211 */ /* 0x000fe400030f0eff */
[-C--:B------:R-:W-:Y:S02]  /*f040*/  IADD3 R62, P4, R68, R12.reuse, RZ ;  /* 0x0000000c443e7210 */ /* 0x080fe40007f9e0ff */
[-C--:B------:R-:W-:Y:S02]  /*f050*/  IADD3 R64, P5, R70, R12.reuse, RZ ;  /* 0x0000000c46407210 */ /* 0x080fe40007fbe0ff */
[----:B------:R-:W-:-:S02]  /*f060*/  IADD3 R66, P6, R72, R12, RZ ;  /* 0x0000000c48427210 */ /* 0x000fc40007fde0ff */
[-C--:B------:R-:W-:Y:S02]  /*f070*/  LEA.HI.X.SX32 R63, R68, R13.reuse, 0x1, P4 ;  /* 0x0000000d443f7211 */ /* 0x080fe400020f0eff */
        /* <DEDUP_REMOVED lines=17> */
[C---:B0-----:R-:W-:Y:S02]  /*f190*/  PRMT R37, R4.reuse, 0x7770, RZ ;  /* 0x0000777004257816 */ /* 0x041fe400000000ff */
[----:B------:R-:W-:Y:S02]  /*f1a0*/  PRMT R35, R4, 0x7771, RZ ;  /* 0x0000777104237816 */ /* 0x000fe400000000ff */
[C---:B------:R-:W-:Y:S01]  /*f1b0*/  PRMT R33, R5.reuse, 0x7770, RZ ;  /* 0x0000777005217816 */ /* 0x040fe200000000ff */
[----:B------:R-:W-:Y:S01]  /*f1c0*/  STG.E.U8 desc[UR20][R54.64], R37 ;  /* 0x0000002536007986 */ /* 0x000fe2000c101114 */
[----:B------:R-:W-:Y:S02]  /*f1d0*/  PRMT R31, R5, 0x7771, RZ ;  /* 0x00007771051f7816 */ /* 0x000fe400000000ff */
[-C--:B------:R-:W-:Y:S01]  /*f1e0*/  LEA.HI.X.SX32 R81, R140, R13.reuse, 0x1, P4 ;  /* 0x0000000d8c517211 */ /* 0x080fe200020f0eff */
[----:B------:R-:W-:Y:S01]  /*f1f0*/  STG.E.U8 desc[UR20][R56.64], R35 ;  /* 0x0000002338007986 */ /* 0x000fe2000c101114 */
[----:B------:R-:W-:-:S02]  /*f200*/  LEA.HI.X.SX32 R83, R142, R13, 0x1, P5 ;  /* 0x0000000d8e537211 */ /* 0x000fc400028f0eff */
[----:B------:R-:W-:Y:S01]  /*f210*/  LEA.HI.X.SX32 R85, R144, R13, 0x1, P6 ;  /* 0x0000000d90557211 */ /* 0x000fe200030f0eff */
[----:B------:R-:W-:Y:S01]  /*f220*/  STG.E.U8 desc[UR20][R58.64], R33 ;  /* 0x000000213a007986 */ /* 0x000fe2000c101114 */
[C---:B------:R-:W-:Y:S02]  /*f230*/  PRMT R3, R6.reuse, 0x7770, RZ ;  /* 0x0000777006037816 */ /* 0x040fe400000000ff */
[----:B------:R-:W-:Y:S01]  /*f240*/  PRMT R29, R6, 0x7771, RZ ;  /* 0x00007771061d7816 */ /* 0x000fe200000000ff */
[----:B------:R-:W-:Y:S01]  /*f250*/  STG.E.U8 desc[UR20][R60.64], R31 ;  /* 0x0000001f3c007986 */ /* 0x000fe2000c101114 */
[C---:B------:R-:W-:Y:S02]  /*f260*/  PRMT R13, R7.reuse, 0x7773, RZ ;  /* 0x00007773070d7816 */ /* 0x040fe400000000ff */
[C---:B------:R-:W-:Y:S01]  /*f270*/  PRMT R15, R7.reuse, 0x7772, RZ ;  /* 0x00007772070f7816 */ /* 0x040fe200000000ff */
[----:B------:R0:W-:Y:S01]  /*f280*/  STG.E.U8 desc[UR20][R62.64], R3 ;  /* 0x000000033e007986 */ /* 0x0001e2000c101114 */
[----:B------:R-:W-:-:S02]  /*f290*/  PRMT R27, R7, 0x7771, RZ ;  /* 0x00007771071b7816 */ /* 0x000fc400000000ff */
[----:B------:R-:W-:Y:S01]  /*f2a0*/  PRMT R7, R7, 0x7770, RZ ;  /* 0x0000777007077816 */ /* 0x000fe200000000ff */
[----:B------:R-:W-:Y:S01]  /*f2b0*/  STG.E.U8 desc[UR20][R64.64], R29 ;  /* 0x0000001d40007986 */ /* 0x000fe2000c101114 */
[C---:B------:R-:W-:Y:S02]  /*f2c0*/  PRMT R25, R4.reuse, 0x7772, RZ ;  /* 0x0000777204197816 */ /* 0x040fe400000000ff */
[----:B------:R-:W-:Y:S01]  /*f2d0*/  PRMT R23, R4, 0x7773, RZ ;  /* 0x0000777304177816 */ /* 0x000fe200000000ff */
[----:B------:R1:W-:Y:S01]  /*f2e0*/  STG.E.U8 desc[UR20][R66.64], R7 ;  /* 0x0000000742007986 */ /* 0x0003e2000c101114 */
[C---:B------:R-:W-:Y:S02]  /*f2f0*/  PRMT R21, R5.reuse, 0x7772, RZ ;  /* 0x0000777205157816 */ /* 0x040fe400000000ff */
[----:B------:R-:W-:Y:S01]  /*f300*/  PRMT R19, R5, 0x7773, RZ ;  /* 0x0000777305137816 */ /* 0x000fe200000000ff */
[----:B------:R-:W-:Y:S01]  /*f310*/  STG.E.U8 desc[UR20][R68.64], R27 ;  /* 0x0000001b44007986 */ /* 0x000fe2000c101114 */
[----:B------:R-:W-:-:S02]  /*f320*/  PRMT R5, R6, 0x7772, RZ ;  /* 0x0000777206057816 */ /* 0x000fc400000000ff */
[----:B------:R-:W-:Y:S01]  /*f330*/  PRMT R17, R6, 0x7773, RZ ;  /* 0x0000777306117816 */ /* 0x000fe200000000ff */
[----:B------:R-:W-:Y:S01]  /*f340*/  STG.E.U8 desc[UR20][R70.64], R25 ;  /* 0x0000001946007986 */ /* 0x000fe2000c101114 */
[----:B0-----:R-:W-:Y:S01]  /*f350*/  FSEL R3, R112, -INF , P2 ;  /* 0xff80000070037808 */ /* 0x001fe20001000000 */
[----:B------:R-:W-:Y:S01]  /*f360*/  IMAD.HI R6, R216, 0x4, RZ ;  /* 0x00000004d8067827 */ /* 0x000fe200078e02ff */
[----:B------:R-:W-:Y:S01]  /*f370*/  FSEL R4, R113, -INF , P1 ;  /* 0xff80000071047808 */ /* 0x000fe20000800000 */
[----:B------:R-:W-:Y:S01]  /*f380*/  STG.E.U8 desc[UR20][R72.64], R23 ;  /* 0x0000001748007986 */ /* 0x000fe2000c101114 */
[----:B-1----:R-:W-:Y:S01]  /*f390*/  LOP3.LUT R7, R218, 0x1f8, RZ, 0xc0, !PT ;  /* 0x000001f8da077812 */ /* 0x002fe200078ec0ff */
[----:B------:R-:W-:Y:S01]  /*f3a0*/  FFMA R11, R3, 0.69314718246459960938, R8 ;  /* 0x3f317218030b7823 */ /* 0x000fe20000000008 */
[----:B------:R-:W-:Y:S01]  /*f3b0*/  IMAD.SHL.U32 R3, R216, 0x4, RZ ;  /* 0x00000004d8037824 */ /* 0x000fe200078e00ff */
[----:B------:R-:W-:Y:S01]  /*f3c0*/  STG.E.U8 desc[UR20][R74.64], R21 ;  /* 0x000000154a007986 */ /* 0x000fe2000c101114 */
[----:B------:R-:W-:-:S03]  /*f3d0*/  FFMA R4, R4, 0.69314718246459960938, R9 ;  /* 0x3f31721804047823 */ /* 0x000fc60000000009 */
[----:B------:R-:W-:Y:S04]  /*f3e0*/  STG.E.U8 desc[UR20][R76.64], R19 ;  /* 0x000000134c007986 */ /* 0x000fe8000c101114 */
[----:B------:R0:W-:Y:S04]  /*f3f0*/  STG.E.U8 desc[UR20][R78.64], R5 ;  /* 0x000000054e007986 */ /* 0x0001e8000c101114 */
[----:B------:R-:W-:Y:S04]  /*f400*/  STG.E.U8 desc[UR20][R80.64], R17 ;  /* 0x0000001150007986 */ /* 0x000fe8000c101114 */
[----:B------:R1:W-:Y:S04]  /*f410*/  STG.E.U8 desc[UR20][R82.64], R15 ;  /* 0x0000000f52007986 */ /* 0x0003e8000c101114 */
[----:B------:R-:W-:Y:S01]  /*f420*/  STG.E.U8 desc[UR20][R84.64], R13 ;  /* 0x0000000d54007986 */ /* 0x000fe2000c101114 */
[----:B0-----:R-:W-:Y:S01]  /*f430*/  FFMA R5, R117, 0.69314718246459960938, R2 ;  /* 0x3f31721875057823 */ /* 0x001fe20000000002 */
[----:B------:R-:W-:Y:S08]  /*f440*/  BAR.SYNC.DEFER_BLOCKING 0x0 ;  /* 0x0000000000007b1d */ /* 0x000ff00000010000 */
[----:B-1----:R-:W0:Y:S01]  /*f450*/  LDC.64 R14, c[0x0][0x230] ;  /* 0x00008c00ff0e7b82 */ /* 0x002e220000000a00 */
[----:B------:R-:W-:Y:S04]  /*f460*/  STS.64 [R7+UR19], R10 ;  /* 0x0000000a07007988 */ /* 0x000fe80008000a13 */
[----:B------:R-:W-:Y:S03]  /*f470*/  STS.64 [R7+UR19+0x200], R4 ;  /* 0x0002000407007988 */ /* 0x000fe60008000a13 */
[----:B------:R-:W-:Y:S01]  /*f480*/  BAR.SYNC.DEFER_BLOCKING 0x0 ;  /* 0x0000000000007b1d */ /* 0x000fe20000010000 */
[----:B0-----:R-:W-:-:S04]  /*f490*/  IADD3 R2, P0, P1, R3, UR6, R14 ;  /* 0x0000000603027c10 */ /* 0x001fc8000f91e00e */
[----:B------:R-:W-:Y:S01]  /*f4a0*/  IADD3.X R3, R6, UR5, R15, P0, P1 ;  /* 0x0000000506037c10 */ /* 0x000fe200087e240f */
[----:B------:R-:W0:Y:S04]  /*f4b0*/  LDS R9, [R0] ;  /* 0x0000000000097984 */ /* 0x000e280000000800 */
[----:B0-----:R-:W-:Y:S01]  /*f4c0*/  STG.E desc[UR20][R2.64], R9 ;  /* 0x0000000902007986 */ /* 0x001fe2000c101914 */
[----:B------:R-:W-:Y:S05]  /*f4d0*/  EXIT ;  /* 0x000000000000794d */ /* 0x000fea0003800000 */
.L_x_2:
[----:B------:R-:W-:-:S00]  /*f4e0*/  BRA `(.L_x_2) ;  /* 0xfffffffc00fc7947 */ /* 0x000fc0000383ffff */
[----:B------:R-:W-:-:S00]  /*f4f0*/  NOP ;  /* 0x0000000000007918 */ /* 0x000fc00000000000 */
        /* <DEDUP_REMOVED lines=8> */
.L_x_3:


//--------------------- .nv.global.init           --------------------------
	.section	.nv.global.init,"aw",@progbits
.nv.global.init:
	.type		_$_str,@object
	.size		_$_str,(.L_0 - _$_str)
_$_str:
        /*0000*/ 	.byte	0x5f, 0x5f, 0x43, 0x55, 0x44, 0x41, 0x5f, 0x46, 0x54, 0x5a, 0x00
.L_0:


//--------------------- .nv.shared.attn_fwd       --------------------------
	.section	.nv.shared.attn_fwd,"aw",@nobits
	.sectionflags	@""
	.align	16
	.zero		1024


//--------------------- .nv.shared.reserved.0     --------------------------
	.section	.nv.shared.reserved.0,"aw",@nobits
	.weak		__nv_reservedSMEM_offset_0_alias
	.size		__nv_reservedSMEM_offset_0_alias, 0, 0
	.other		__nv_reservedSMEM_offset_0_alias,@"STO_CUDA_RESERVED_SHARED STV_DEFAULT"
__nv_reservedSMEM_offset_0_alias:
	.zero		0


//--------------------- .nv.constant0.attn_fwd    --------------------------
	.section	.nv.constant0.attn_fwd,"a",@progbits
	.sectionflags	@""
	.align	4
.nv.constant0.attn_fwd:
	.zero		664


//--------------------- SYMBOLS --------------------------

	.type		.nv.reservedSmem.offset0,@object
	.size		.nv.reservedSmem.offset0,0x4
